//
// Generated by NVIDIA NVVM Compiler
//
// Compiler Build ID: CL-36424714
// Cuda compilation tools, release 13.0, V13.0.88
// Based on NVVM 20.0.0
//

.version 9.0
.target sm_100
.address_size 64

	// .globl	_Z7computefiffffffffffffffffffffffff
.extern .func  (.param .b32 func_retval0) vprintf
(
	.param .b64 vprintf_param_0,
	.param .b64 vprintf_param_1
)
;
.global .align 1 .b8 $str[7] = {37, 46, 49, 55, 103, 10};
.global .align 4 .b8 __cudart_i2opi_f[24] = {65, 144, 67, 60, 153, 149, 98, 219, 192, 221, 52, 245, 209, 87, 39, 252, 41, 21, 68, 78, 110, 131, 249, 162};

.visible .entry _Z7computefiffffffffffffffffffffffff(
	.param .f32 _Z7computefiffffffffffffffffffffffff_param_0,
	.param .u32 _Z7computefiffffffffffffffffffffffff_param_1,
	.param .f32 _Z7computefiffffffffffffffffffffffff_param_2,
	.param .f32 _Z7computefiffffffffffffffffffffffff_param_3,
	.param .f32 _Z7computefiffffffffffffffffffffffff_param_4,
	.param .f32 _Z7computefiffffffffffffffffffffffff_param_5,
	.param .f32 _Z7computefiffffffffffffffffffffffff_param_6,
	.param .f32 _Z7computefiffffffffffffffffffffffff_param_7,
	.param .f32 _Z7computefiffffffffffffffffffffffff_param_8,
	.param .f32 _Z7computefiffffffffffffffffffffffff_param_9,
	.param .f32 _Z7computefiffffffffffffffffffffffff_param_10,
	.param .f32 _Z7computefiffffffffffffffffffffffff_param_11,
	.param .f32 _Z7computefiffffffffffffffffffffffff_param_12,
	.param .f32 _Z7computefiffffffffffffffffffffffff_param_13,
	.param .f32 _Z7computefiffffffffffffffffffffffff_param_14,
	.param .f32 _Z7computefiffffffffffffffffffffffff_param_15,
	.param .f32 _Z7computefiffffffffffffffffffffffff_param_16,
	.param .f32 _Z7computefiffffffffffffffffffffffff_param_17,
	.param .f32 _Z7computefiffffffffffffffffffffffff_param_18,
	.param .f32 _Z7computefiffffffffffffffffffffffff_param_19,
	.param .f32 _Z7computefiffffffffffffffffffffffff_param_20,
	.param .f32 _Z7computefiffffffffffffffffffffffff_param_21,
	.param .f32 _Z7computefiffffffffffffffffffffffff_param_22,
	.param .f32 _Z7computefiffffffffffffffffffffffff_param_23,
	.param .f32 _Z7computefiffffffffffffffffffffffff_param_24,
	.param .f32 _Z7computefiffffffffffffffffffffffff_param_25
)
{
	.local .align 8 .b8 	__local_depot0[40];
	.reg .b64 	%SP;
	.reg .b64 	%SPL;
	.reg .pred 	%p<36>;
	.reg .b32 	%r<76>;
	.reg .b32 	%f<179>;
	.reg .b64 	%rd<40>;
	.reg .b64 	%fd<6>;

	mov.u64 	%SPL, __local_depot0;
	cvta.local.u64 	%SP, %SPL;
	ld.param.f32 	%f178, [_Z7computefiffffffffffffffffffffffff_param_0];
	ld.param.u32 	%r21, [_Z7computefiffffffffffffffffffffffff_param_1];
	ld.param.f32 	%f41, [_Z7computefiffffffffffffffffffffffff_param_2];
	ld.param.f32 	%f42, [_Z7computefiffffffffffffffffffffffff_param_3];
	ld.param.f32 	%f43, [_Z7computefiffffffffffffffffffffffff_param_4];
	ld.param.f32 	%f44, [_Z7computefiffffffffffffffffffffffff_param_5];
	ld.param.f32 	%f21, [_Z7computefiffffffffffffffffffffffff_param_6];
	ld.param.f32 	%f22, [_Z7computefiffffffffffffffffffffffff_param_7];
	ld.param.f32 	%f23, [_Z7computefiffffffffffffffffffffffff_param_8];
	ld.param.f32 	%f25, [_Z7computefiffffffffffffffffffffffff_param_10];
	ld.param.f32 	%f30, [_Z7computefiffffffffffffffffffffffff_param_15];
	ld.param.f32 	%f31, [_Z7computefiffffffffffffffffffffffff_param_16];
	ld.param.f32 	%f32, [_Z7computefiffffffffffffffffffffffff_param_17];
	ld.param.f32 	%f33, [_Z7computefiffffffffffffffffffffffff_param_18];
	ld.param.f32 	%f34, [_Z7computefiffffffffffffffffffffffff_param_19];
	ld.param.f32 	%f35, [_Z7computefiffffffffffffffffffffffff_param_20];
	ld.param.f32 	%f36, [_Z7computefiffffffffffffffffffffffff_param_21];
	ld.param.f32 	%f37, [_Z7computefiffffffffffffffffffffffff_param_22];
	ld.param.f32 	%f38, [_Z7computefiffffffffffffffffffffffff_param_23];
	ld.param.f32 	%f39, [_Z7computefiffffffffffffffffffffffff_param_24];
	add.u64 	%rd1, %SPL, 0;
	div.rn.f32 	%f45, %f44, 0f80000000;
	fma.rn.f32 	%f46, %f43, 0fB7638859, %f45;
	div.rn.f32 	%f47, %f42, %f46;
	add.f32 	%f48, %f41, %f47;
	setp.geu.f32 	%p3, %f178, %f48;
	@%p3 bra 	$L__BB0_19;
	add.f32 	%f49, %f23, 0f77F82BB4;
	fma.rn.f32 	%f50, %f22, %f49, 0f3766752D;
	add.f32 	%f51, %f21, %f50;
	setp.geu.f32 	%p4, %f178, %f51;
	setp.lt.s32 	%p5, %r21, 1;
	or.pred  	%p6, %p4, %p5;
	@%p6 bra 	$L__BB0_19;
	ld.param.f32 	%f174, [_Z7computefiffffffffffffffffffffffff_param_25];
	ld.param.f32 	%f171, [_Z7computefiffffffffffffffffffffffff_param_12];
	ld.param.f32 	%f170, [_Z7computefiffffffffffffffffffffffff_param_11];
	ld.param.f32 	%f169, [_Z7computefiffffffffffffffffffffffff_param_9];
	sub.f32 	%f178, %f169, %f25;
	div.rn.f32 	%f52, %f170, %f171;
	setp.gtu.f32 	%p7, %f178, %f52;
	mov.f32 	%f53, 0f02841205;
	div.rn.f32 	%f54, %f53, %f31;
	add.f32 	%f55, %f33, %f34;
	div.rn.f32 	%f56, %f32, %f55;
	mul.f32 	%f57, %f56, 0f05764213;
	div.rn.f32 	%f58, %f54, %f57;
	mul.f32 	%f59, %f58, 0f3F22F983;
	cvt.rni.s32.f32 	%r1, %f59;
	cvt.rn.f32.s32 	%f60, %r1;
	fma.rn.f32 	%f61, %f60, 0fBFC90FDA, %f58;
	fma.rn.f32 	%f62, %f60, 0fB3A22168, %f61;
	fma.rn.f32 	%f2, %f60, 0fA7C234C5, %f62;
	abs.f32 	%f3, %f58;
	mov.b32 	%r2, %f58;
	shr.u32 	%r22, %r2, 23;
	and.b32  	%r23, %r22, 224;
	add.s32 	%r24, %r23, -128;
	shl.b32 	%r25, %r2, 8;
	or.b32  	%r3, %r25, -2147483648;
	shr.u32 	%r26, %r24, 5;
	and.b32  	%r4, %r22, 31;
	cvt.u64.u32 	%rd13, %r26;
	neg.s64 	%rd2, %rd13;
	mov.f32 	%f63, 0f00000000;
	mul.rn.f32 	%f4, %f58, %f63;
	fma.rn.f32 	%f64, %f35, 0f80002BD3, 0fF9C9112D;
	add.f32 	%f65, %f64, 0f20287B73;
	abs.f32 	%f5, %f65;
	mov.b32 	%r5, %f65;
	setp.lt.s32 	%p8, %r5, 0;
	selp.f32 	%f6, 0f4016CBE4, 0f3F490FDB, %p8;
	selp.f32 	%f7, 0f40490FDB, 0f00000000, %p8;
	div.rn.f32 	%f66, %f38, %f39;
	mov.f32 	%f67, 0fABA12C2E;
	sub.f32 	%f68, %f67, %f66;
	sub.f32 	%f69, %f68, %f174;
	mov.f32 	%f70, 0f40800000;
	mul.rn.f32 	%f71, %f69, %f70;
	mov.f32 	%f72, 0f3F800000;
	mul.rn.f32 	%f73, %f71, %f72;
	mul.rn.f32 	%f74, %f73, %f72;
	mul.rn.f32 	%f8, %f74, %f72;
	@%p7 bra 	$L__BB0_19;
	shl.b64 	%rd14, %rd2, 2;
	add.s64 	%rd3, %rd1, %rd14;
	setp.eq.s32 	%p9, %r4, 0;
	@%p9 bra 	$L__BB0_9;
	sub.s32 	%r6, 32, %r4;
	setp.eq.f32 	%p10, %f3, 0f7F800000;
	setp.ltu.f32 	%p11, %f3, 0f47CE4780;
	or.pred  	%p1, %p11, %p10;
	selp.b32 	%r7, %r1, 0, %p11;
	selp.f32 	%f9, %f2, %f4, %p11;
	mov.b32 	%r73, 0;
	mov.u64 	%rd17, __cudart_i2opi_f;
$L__BB0_5:
	mov.u32 	%r75, %r7;
	mov.f32 	%f176, %f9;
	@%p1 bra 	$L__BB0_16;
	mov.b64 	%rd39, 0;
	mov.b32 	%r74, 0;
$L__BB0_7:
	.pragma "nounroll";
	mul.wide.u32 	%rd16, %r74, 4;
	add.s64 	%rd18, %rd17, %rd16;
	ld.global.nc.u32 	%r29, [%rd18];
	mad.wide.u32 	%rd19, %r29, %r3, %rd39;
	shr.u64 	%rd39, %rd19, 32;
	add.s64 	%rd20, %rd1, %rd16;
	st.local.u32 	[%rd20], %rd19;
	add.s32 	%r74, %r74, 1;
	setp.ne.s32 	%p12, %r74, 6;
	@%p12 bra 	$L__BB0_7;
	setp.lt.s32 	%p13, %r2, 0;
	st.local.u32 	[%rd1+24], %rd39;
	ld.local.u32 	%r30, [%rd3+20];
	ld.local.u32 	%r31, [%rd3+24];
	shl.b32 	%r32, %r31, %r4;
	shr.u32 	%r33, %r30, %r6;
	add.s32 	%r34, %r33, %r32;
	shl.b32 	%r35, %r30, %r4;
	ld.local.u32 	%r36, [%rd3+16];
	shr.u32 	%r37, %r36, %r6;
	add.s32 	%r38, %r37, %r35;
	shr.u32 	%r39, %r34, 30;
	shf.l.wrap.b32 	%r40, %r38, %r34, 2;
	shl.b32 	%r41, %r38, 2;
	shr.u32 	%r42, %r40, 31;
	add.s32 	%r43, %r42, %r39;
	neg.s32 	%r44, %r43;
	selp.b32 	%r75, %r44, %r43, %p13;
	xor.b32  	%r45, %r40, %r2;
	shr.s32 	%r46, %r40, 31;
	xor.b32  	%r47, %r46, %r40;
	xor.b32  	%r48, %r46, %r41;
	cvt.u64.u32 	%rd21, %r47;
	shl.b64 	%rd22, %rd21, 32;
	cvt.u64.u32 	%rd23, %r48;
	or.b64  	%rd24, %rd22, %rd23;
	cvt.rn.f64.s64 	%fd1, %rd24;
	mul.f64 	%fd2, %fd1, 0d3BF921FB54442D19;
	cvt.rn.f32.f64 	%f75, %fd2;
	neg.f32 	%f76, %f75;
	setp.lt.s32 	%p14, %r45, 0;
	selp.f32 	%f176, %f76, %f75, %p14;
	bra.uni 	$L__BB0_16;
$L__BB0_9:
	setp.eq.f32 	%p23, %f3, 0f7F800000;
	setp.ltu.f32 	%p24, %f3, 0f47CE4780;
	or.pred  	%p2, %p24, %p23;
	selp.b32 	%r8, %r1, 0, %p24;
	selp.f32 	%f10, %f2, %f4, %p24;
	mov.b32 	%r70, 0;
	mov.u64 	%rd25, __cudart_i2opi_f;
$L__BB0_10:
	mov.u32 	%r72, %r8;
	mov.f32 	%f175, %f10;
	@%p2 bra 	$L__BB0_14;
	mov.b64 	%rd38, 0;
	mov.b32 	%r71, 0;
	mov.u64 	%rd36, %rd25;
	mov.u64 	%rd37, %rd1;
$L__BB0_12:
	.pragma "nounroll";
	ld.global.nc.u32 	%r53, [%rd36];
	mad.wide.u32 	%rd27, %r53, %r3, %rd38;
	shr.u64 	%rd38, %rd27, 32;
	st.local.u32 	[%rd37], %rd27;
	add.s32 	%r71, %r71, 1;
	add.s64 	%rd37, %rd37, 4;
	add.s64 	%rd36, %rd36, 4;
	setp.ne.s32 	%p25, %r71, 6;
	@%p25 bra 	$L__BB0_12;
	setp.lt.s32 	%p26, %r2, 0;
	st.local.u32 	[%rd1+24], %rd38;
	ld.local.u32 	%r54, [%rd3+20];
	ld.local.u32 	%r55, [%rd3+24];
	shr.u32 	%r56, %r55, 30;
	shf.l.wrap.b32 	%r57, %r54, %r55, 2;
	shl.b32 	%r58, %r54, 2;
	shr.u32 	%r59, %r57, 31;
	add.s32 	%r60, %r59, %r56;
	neg.s32 	%r61, %r60;
	selp.b32 	%r72, %r61, %r60, %p26;
	xor.b32  	%r62, %r57, %r2;
	shr.s32 	%r63, %r57, 31;
	xor.b32  	%r64, %r63, %r57;
	xor.b32  	%r65, %r63, %r58;
	cvt.u64.u32 	%rd28, %r64;
	shl.b64 	%rd29, %rd28, 32;
	cvt.u64.u32 	%rd30, %r65;
	or.b64  	%rd31, %rd29, %rd30;
	cvt.rn.f64.s64 	%fd3, %rd31;
	mul.f64 	%fd4, %fd3, 0d3BF921FB54442D19;
	cvt.rn.f32.f64 	%f119, %fd4;
	neg.f32 	%f120, %f119;
	setp.lt.s32 	%p27, %r62, 0;
	selp.f32 	%f175, %f120, %f119, %p27;
$L__BB0_14:
	add.s32 	%r70, %r70, 1;
	setp.eq.s32 	%p28, %r70, %r21;
	@%p28 bra 	$L__BB0_15;
	bra.uni 	$L__BB0_10;
$L__BB0_15:
	setp.lt.s32 	%p29, %r5, 0;
	mul.rn.f32 	%f121, %f175, %f175;
	and.b32  	%r66, %r72, 1;
	setp.eq.b32 	%p30, %r66, 1;
	selp.f32 	%f122, 0f3F800000, %f175, %p30;
	fma.rn.f32 	%f123, %f121, %f122, 0f00000000;
	fma.rn.f32 	%f124, %f121, 0f37CBAC00, 0fBAB607ED;
	selp.f32 	%f125, %f124, 0fB94D4153, %p30;
	selp.f32 	%f126, 0f3D2AAABB, 0f3C0885E4, %p30;
	fma.rn.f32 	%f127, %f125, %f121, %f126;
	selp.f32 	%f128, 0fBEFFFFFF, 0fBE2AAAA8, %p30;
	fma.rn.f32 	%f129, %f127, %f121, %f128;
	fma.rn.f32 	%f130, %f129, %f123, %f122;
	and.b32  	%r67, %r72, 2;
	setp.eq.s32 	%p31, %r67, 0;
	mov.f32 	%f131, 0f00000000;
	sub.f32 	%f132, %f131, %f130;
	selp.f32 	%f133, %f130, %f132, %p31;
	abs.f32 	%f134, %f133;
	mul.f32 	%f135, %f30, %f134;
	cvt.rpi.f32.f32 	%f136, %f135;
	abs.f32 	%f137, %f136;
	setp.gt.f32 	%p32, %f137, %f5;
	selp.f32 	%f138, %f137, %f5, %p32;
	selp.f32 	%f139, %f5, %f137, %p32;
	div.rn.f32 	%f140, %f139, %f138;
	mul.f32 	%f141, %f140, %f140;
	fma.rn.f32 	%f142, %f141, 0f3B33710B, 0fBC807748;
	fma.rn.f32 	%f143, %f142, %f141, 0f3D2CDAB2;
	fma.rn.f32 	%f144, %f143, %f141, 0fBD992D10;
	fma.rn.f32 	%f145, %f144, %f141, 0f3DD9EA6C;
	fma.rn.f32 	%f146, %f145, %f141, 0fBE117CB1;
	fma.rn.f32 	%f147, %f146, %f141, 0f3E4CBCE0;
	fma.rn.f32 	%f148, %f147, %f141, 0fBEAAAA7D;
	mul.f32 	%f149, %f141, %f148;
	fma.rn.f32 	%f150, %f149, %f140, %f140;
	neg.f32 	%f151, %f150;
	fma.rn.f32 	%f152, 0f3F6EE581, 0f3FD774EB, %f151;
	selp.f32 	%f153, %f152, %f150, %p32;
	selp.f32 	%f154, 0f3F6EE581, 0f3FEEE581, %p32;
	selp.f32 	%f155, %f150, %f151, %p32;
	fma.rn.f32 	%f156, %f154, 0f3FD774EB, %f155;
	selp.f32 	%f157, %f156, %f153, %p29;
	add.f32 	%f158, %f5, %f137;
	setp.eq.f32 	%p33, %f138, 0f00000000;
	setp.eq.f32 	%p34, %f5, %f137;
	selp.f32 	%f159, %f6, %f157, %p34;
	selp.f32 	%f160, %f7, %f159, %p33;
	abs.f32 	%f161, %f158;
	setp.nan.f32 	%p35, %f161, %f161;
	copysign.f32 	%f162, %f136, %f160;
	selp.f32 	%f177, %f158, %f162, %p35;
	bra.uni 	$L__BB0_18;
$L__BB0_16:
	add.s32 	%r73, %r73, 1;
	setp.eq.s32 	%p15, %r73, %r21;
	@%p15 bra 	$L__BB0_17;
	bra.uni 	$L__BB0_5;
$L__BB0_17:
	setp.lt.s32 	%p16, %r5, 0;
	mul.rn.f32 	%f77, %f176, %f176;
	and.b32  	%r49, %r75, 1;
	setp.eq.b32 	%p17, %r49, 1;
	selp.f32 	%f78, 0f3F800000, %f176, %p17;
	fma.rn.f32 	%f79, %f77, %f78, 0f00000000;
	fma.rn.f32 	%f80, %f77, 0f37CBAC00, 0fBAB607ED;
	selp.f32 	%f81, %f80, 0fB94D4153, %p17;
	selp.f32 	%f82, 0f3D2AAABB, 0f3C0885E4, %p17;
	fma.rn.f32 	%f83, %f81, %f77, %f82;
	selp.f32 	%f84, 0fBEFFFFFF, 0fBE2AAAA8, %p17;
	fma.rn.f32 	%f85, %f83, %f77, %f84;
	fma.rn.f32 	%f86, %f85, %f79, %f78;
	and.b32  	%r50, %r75, 2;
	setp.eq.s32 	%p18, %r50, 0;
	mov.f32 	%f87, 0f00000000;
	sub.f32 	%f88, %f87, %f86;
	selp.f32 	%f89, %f86, %f88, %p18;
	abs.f32 	%f90, %f89;
	mul.f32 	%f91, %f30, %f90;
	cvt.rpi.f32.f32 	%f92, %f91;
	abs.f32 	%f93, %f92;
	setp.gt.f32 	%p19, %f93, %f5;
	selp.f32 	%f94, %f93, %f5, %p19;
	selp.f32 	%f95, %f5, %f93, %p19;
	div.rn.f32 	%f96, %f95, %f94;
	mul.f32 	%f97, %f96, %f96;
	fma.rn.f32 	%f98, %f97, 0f3B33710B, 0fBC807748;
	fma.rn.f32 	%f99, %f98, %f97, 0f3D2CDAB2;
	fma.rn.f32 	%f100, %f99, %f97, 0fBD992D10;
	fma.rn.f32 	%f101, %f100, %f97, 0f3DD9EA6C;
	fma.rn.f32 	%f102, %f101, %f97, 0fBE117CB1;
	fma.rn.f32 	%f103, %f102, %f97, 0f3E4CBCE0;
	fma.rn.f32 	%f104, %f103, %f97, 0fBEAAAA7D;
	mul.f32 	%f105, %f97, %f104;
	fma.rn.f32 	%f106, %f105, %f96, %f96;
	neg.f32 	%f107, %f106;
	fma.rn.f32 	%f108, 0f3F6EE581, 0f3FD774EB, %f107;
	selp.f32 	%f109, %f108, %f106, %p19;
	selp.f32 	%f110, 0f3F6EE581, 0f3FEEE581, %p19;
	selp.f32 	%f111, %f106, %f107, %p19;
	fma.rn.f32 	%f112, %f110, 0f3FD774EB, %f111;
	selp.f32 	%f113, %f112, %f109, %p16;
	add.f32 	%f114, %f5, %f93;
	setp.eq.f32 	%p20, %f94, 0f00000000;
	setp.eq.f32 	%p21, %f5, %f93;
	selp.f32 	%f115, %f6, %f113, %p21;
	selp.f32 	%f116, %f7, %f115, %p20;
	abs.f32 	%f117, %f114;
	setp.nan.f32 	%p22, %f117, %f117;
	copysign.f32 	%f118, %f92, %f116;
	selp.f32 	%f177, %f114, %f118, %p22;
$L__BB0_18:
	ld.param.f32 	%f173, [_Z7computefiffffffffffffffffffffffff_param_14];
	ld.param.f32 	%f172, [_Z7computefiffffffffffffffffffffffff_param_13];
	mul.f32 	%f163, %f173, %f177;
	mov.f32 	%f164, 0f03E70D3E;
	div.rn.f32 	%f165, %f164, %f163;
	add.f32 	%f166, %f172, %f165;
	add.f32 	%f167, %f36, %f166;
	fma.rn.f32 	%f168, %f37, 0f39462640, %f167;
	add.f32 	%f178, %f8, %f168;
$L__BB0_19:
	add.u64 	%rd32, %SP, 32;
	add.u64 	%rd33, %SPL, 32;
	cvt.f64.f32 	%fd5, %f178;
	st.local.f64 	[%rd33], %fd5;
	mov.u64 	%rd34, $str;
	cvta.global.u64 	%rd35, %rd34;
	{ // callseq 0, 0
	.param .b64 param0;
	st.param.b64 	[param0], %rd35;
	.param .b64 param1;
	st.param.b64 	[param1], %rd32;
	.param .b32 retval0;
	call.uni (retval0), 
	vprintf, 
	(
	param0, 
	param1
	);
	ld.param.b32 	%r68, [retval0];
	} // callseq 0
	ret;

}


// ===== COMPILED SASS (sm_100) =====

	.target	sm_100

	.elftype	@"ET_EXEC"


//--------------------- .note.nv.tkinfo           --------------------------
	.section	.note.nv.tkinfo,"",@"SHT_NOTE"
	.sectionflags	@"SHF_NOTE_NV_TKINFO"
	.tkinfo
        /*0018*/ 	.word	0x00000002
        /*0030*/ 	.string	""
        /*0030*/ 	.string	"ptxas"
        /*0030*/ 	.string	"Cuda compilation tools, release 13.0, V13.0.88"
        /*0030*/ 	.string	"Build cuda_13.0.r13.0/compiler.36424714_0"
        /*0030*/ 	.string	"-arch sm_100 -m 64 "



//--------------------- .note.nv.cuinfo           --------------------------
	.section	.note.nv.cuinfo,"",@"SHT_NOTE"
	.sectionflags	@"SHF_NOTE_NV_CUINFO"
        /*0018*/ 	.short	0x0002
        /*001a*/ 	.short	0x0064
        /*001c*/ 	.short	0x0082
	.zero		2


//--------------------- .nv.info                  --------------------------
	.section	.nv.info,"",@"SHT_CUDA_INFO"
	.align	4


	//----- nvinfo : EIATTR_REGCOUNT
	.align		4
        /*0000*/ 	.byte	0x04, 0x2f
        /*0002*/ 	.short	(.L_3 - .L_2)
	.align		4
.L_2:
        /*0004*/ 	.word	index@(_Z7computefiffffffffffffffffffffffff)
        /*0008*/ 	.word	0x0000001c


	//----- nvinfo : EIATTR_FRAME_SIZE
	.align		4
.L_3:
        /*000c*/ 	.byte	0x04, 0x11
        /*000e*/ 	.short	(.L_5 - .L_4)
	.align		4
.L_4:
        /*0010*/ 	.word	index@($__internal_0_$__cuda_sm3x_div_rn_noftz_f32_slowpath)
        /*0014*/ 	.word	0x00000028


	//----- nvinfo : EIATTR_FRAME_SIZE
	.align		4
.L_5:
        /*0018*/ 	.byte	0x04, 0x11
        /*001a*/ 	.short	(.L_7 - .L_6)
	.align		4
.L_6:
        /*001c*/ 	.word	index@(_Z7computefiffffffffffffffffffffffff)
        /*0020*/ 	.word	0x00000028


	//----- nvinfo : EIATTR_MIN_STACK_SIZE
	.align		4
.L_7:
        /*0024*/ 	.byte	0x04, 0x12
        /*0026*/ 	.short	(.L_9 - .L_8)
	.align		4
.L_8:
        /*0028*/ 	.word	index@(_Z7computefiffffffffffffffffffffffff)
        /*002c*/ 	.word	0x00000028
.L_9:


//--------------------- .nv.compat                --------------------------
	.section	.nv.compat,"",@"SHT_CUDA_COMPAT_INFO"
	.align	4
        /*0000*/ 	.byte	0x02, 0x09, 0x00, 0x00, 0x02, 0x02, 0x01, 0x00, 0x02, 0x05, 0x05, 0x00, 0x03, 0x07, 0x01, 0x01
        /*0010*/ 	.byte	0x02, 0x03, 0x00, 0x00, 0x02, 0x06, 0x01, 0x00, 0x04, 0x0b, 0x08, 0x00, 0x01, 0x00, 0x00, 0x00
        /*0020*/ 	.byte	0x00, 0x00, 0x00, 0x00


//--------------------- .nv.info._Z7computefiffffffffffffffffffffffff --------------------------
	.section	.nv.info._Z7computefiffffffffffffffffffffffff,"",@"SHT_CUDA_INFO"
	.sectionflags	@""
	.align	4


	//----- nvinfo : EIATTR_CUDA_API_VERSION
	.align		4
        /*0000*/ 	.byte	0x04, 0x37
        /*0002*/ 	.short	(.L_11 - .L_10)
.L_10:
        /*0004*/ 	.word	0x00000082


	//----- nvinfo : EIATTR_KPARAM_INFO
	.align		4
.L_11:
        /*0008*/ 	.byte	0x04, 0x17
        /*000a*/ 	.short	(.L_13 - .L_12)
.L_12:
        /*000c*/ 	.word	0x00000000
        /*0010*/ 	.short	0x0019
        /*0012*/ 	.short	0x0064
        /*0014*/ 	.byte	0x00, 0xf0, 0x11, 0x00


	//----- nvinfo : EIATTR_KPARAM_INFO
	.align		4
.L_13:
        /*0018*/ 	.byte	0x04, 0x17
        /*001a*/ 	.short	(.L_15 - .L_14)
.L_14:
        /*001c*/ 	.word	0x00000000
        /*0020*/ 	.short	0x0018
        /*0022*/ 	.short	0x0060
        /*0024*/ 	.byte	0x00, 0xf0, 0x11, 0x00


	//----- nvinfo : EIATTR_KPARAM_INFO
	.align		4
.L_15:
        /*0028*/ 	.byte	0x04, 0x17
        /*002a*/ 	.short	(.L_17 - .L_16)
.L_16:
        /*002c*/ 	.word	0x00000000
        /*0030*/ 	.short	0x0017
        /*0032*/ 	.short	0x005c
        /*0034*/ 	.byte	0x00, 0xf0, 0x11, 0x00


	//----- nvinfo : EIATTR_KPARAM_INFO
	.align		4
.L_17:
        /*0038*/ 	.byte	0x04, 0x17
        /*003a*/ 	.short	(.L_19 - .L_18)
.L_18:
        /*003c*/ 	.word	0x00000000
        /*0040*/ 	.short	0x0016
        /*0042*/ 	.short	0x0058
        /*0044*/ 	.byte	0x00, 0xf0, 0x11, 0x00


	//----- nvinfo : EIATTR_KPARAM_INFO
	.align		4
.L_19:
        /*0048*/ 	.byte	0x04, 0x17
        /*004a*/ 	.short	(.L_21 - .L_20)
.L_20:
        /*004c*/ 	.word	0x00000000
        /*0050*/ 	.short	0x0015
        /*0052*/ 	.short	0x0054
        /*0054*/ 	.byte	0x00, 0xf0, 0x11, 0x00


	//----- nvinfo : EIATTR_KPARAM_INFO
	.align		4
.L_21:
        /*0058*/ 	.byte	0x04, 0x17
        /*005a*/ 	.short	(.L_23 - .L_22)
.L_22:
        /*005c*/ 	.word	0x00000000
        /*0060*/ 	.short	0x0014
        /*0062*/ 	.short	0x0050
        /*0064*/ 	.byte	0x00, 0xf0, 0x11, 0x00


	//----- nvinfo : EIATTR_KPARAM_INFO
	.align		4
.L_23:
        /*0068*/ 	.byte	0x04, 0x17
        /*006a*/ 	.short	(.L_25 - .L_24)
.L_24:
        /*006c*/ 	.word	0x00000000
        /*0070*/ 	.short	0x0013
        /*0072*/ 	.short	0x004c
        /*0074*/ 	.byte	0x00, 0xf0, 0x11, 0x00


	//----- nvinfo : EIATTR_KPARAM_INFO
	.align		4
.L_25:
        /*0078*/ 	.byte	0x04, 0x17
        /*007a*/ 	.short	(.L_27 - .L_26)
.L_26:
        /*007c*/ 	.word	0x00000000
        /*0080*/ 	.short	0x0012
        /*0082*/ 	.short	0x0048
        /*0084*/ 	.byte	0x00, 0xf0, 0x11, 0x00


	//----- nvinfo : EIATTR_KPARAM_INFO
	.align		4
.L_27:
        /*0088*/ 	.byte	0x04, 0x17
        /*008a*/ 	.short	(.L_29 - .L_28)
.L_28:
        /*008c*/ 	.word	0x00000000
        /*0090*/ 	.short	0x0011
        /*0092*/ 	.short	0x0044
        /*0094*/ 	.byte	0x00, 0xf0, 0x11, 0x00


	//----- nvinfo : EIATTR_KPARAM_INFO
	.align		4
.L_29:
        /*0098*/ 	.byte	0x04, 0x17
        /*009a*/ 	.short	(.L_31 - .L_30)
.L_30:
        /*009c*/ 	.word	0x00000000
        /*00a0*/ 	.short	0x0010
        /*00a2*/ 	.short	0x0040
        /*00a4*/ 	.byte	0x00, 0xf0, 0x11, 0x00


	//----- nvinfo : EIATTR_KPARAM_INFO
	.align		4
.L_31:
        /*00a8*/ 	.byte	0x04, 0x17
        /*00aa*/ 	.short	(.L_33 - .L_32)
.L_32:
        /*00ac*/ 	.word	0x00000000
        /*00b0*/ 	.short	0x000f
        /*00b2*/ 	.short	0x003c
        /*00b4*/ 	.byte	0x00, 0xf0, 0x11, 0x00


	//----- nvinfo : EIATTR_KPARAM_INFO
	.align		4
.L_33:
        /*00b8*/ 	.byte	0x04, 0x17
        /*00ba*/ 	.short	(.L_35 - .L_34)
.L_34:
        /*00bc*/ 	.word	0x00000000
        /*00c0*/ 	.short	0x000e
        /*00c2*/ 	.short	0x0038
        /*00c4*/ 	.byte	0x00, 0xf0, 0x11, 0x00


	//----- nvinfo : EIATTR_KPARAM_INFO
	.align		4
.L_35:
        /*00c8*/ 	.byte	0x04, 0x17
        /*00ca*/ 	.short	(.L_37 - .L_36)
.L_36:
        /*00cc*/ 	.word	0x00000000
        /*00d0*/ 	.short	0x000d
        /*00d2*/ 	.short	0x0034
        /*00d4*/ 	.byte	0x00, 0xf0, 0x11, 0x00


	//----- nvinfo : EIATTR_KPARAM_INFO
	.align		4
.L_37:
        /*00d8*/ 	.byte	0x04, 0x17
        /*00da*/ 	.short	(.L_39 - .L_38)
.L_38:
        /*00dc*/ 	.word	0x00000000
        /*00e0*/ 	.short	0x000c
        /*00e2*/ 	.short	0x0030
        /*00e4*/ 	.byte	0x00, 0xf0, 0x11, 0x00


	//----- nvinfo : EIATTR_KPARAM_INFO
	.align		4
.L_39:
        /*00e8*/ 	.byte	0x04, 0x17
        /*00ea*/ 	.short	(.L_41 - .L_40)
.L_40:
        /*00ec*/ 	.word	0x00000000
        /*00f0*/ 	.short	0x000b
        /*00f2*/ 	.short	0x002c
        /*00f4*/ 	.byte	0x00, 0xf0, 0x11, 0x00


	//----- nvinfo : EIATTR_KPARAM_INFO
	.align		4
.L_41:
        /*00f8*/ 	.byte	0x04, 0x17
        /*00fa*/ 	.short	(.L_43 - .L_42)
.L_42:
        /*00fc*/ 	.word	0x00000000
        /*0100*/ 	.short	0x000a
        /*0102*/ 	.short	0x0028
        /*0104*/ 	.byte	0x00, 0xf0, 0x11, 0x00


	//----- nvinfo : EIATTR_KPARAM_INFO
	.align		4
.L_43:
        /*0108*/ 	.byte	0x04, 0x17
        /*010a*/ 	.short	(.L_45 - .L_44)
.L_44:
        /*010c*/ 	.word	0x00000000
        /*0110*/ 	.short	0x0009
        /*0112*/ 	.short	0x0024
        /*0114*/ 	.byte	0x00, 0xf0, 0x11, 0x00


	//----- nvinfo : EIATTR_KPARAM_INFO
	.align		4
.L_45:
        /*0118*/ 	.byte	0x04, 0x17
        /*011a*/ 	.short	(.L_47 - .L_46)
.L_46:
        /*011c*/ 	.word	0x00000000
        /*0120*/ 	.short	0x0008
        /*0122*/ 	.short	0x0020
        /*0124*/ 	.byte	0x00, 0xf0, 0x11, 0x00


	//----- nvinfo : EIATTR_KPARAM_INFO
	.align		4
.L_47:
        /*0128*/ 	.byte	0x04, 0x17
        /*012a*/ 	.short	(.L_49 - .L_48)
.L_48:
        /*012c*/ 	.word	0x00000000
        /*0130*/ 	.short	0x0007
        /*0132*/ 	.short	0x001c
        /*0134*/ 	.byte	0x00, 0xf0, 0x11, 0x00


	//----- nvinfo : EIATTR_KPARAM_INFO
	.align		4
.L_49:
        /*0138*/ 	.byte	0x04, 0x17
        /*013a*/ 	.short	(.L_51 - .L_50)
.L_50:
        /*013c*/ 	.word	0x00000000
        /*0140*/ 	.short	0x0006
        /*0142*/ 	.short	0x0018
        /*0144*/ 	.byte	0x00, 0xf0, 0x11, 0x00


	//----- nvinfo : EIATTR_KPARAM_INFO
	.align		4
.L_51:
        /*0148*/ 	.byte	0x04, 0x17
        /*014a*/ 	.short	(.L_53 - .L_52)
.L_52:
        /*014c*/ 	.word	0x00000000
        /*0150*/ 	.short	0x0005
        /*0152*/ 	.short	0x0014
        /*0154*/ 	.byte	0x00, 0xf0, 0x11, 0x00


	//----- nvinfo : EIATTR_KPARAM_INFO
	.align		4
.L_53:
        /*0158*/ 	.byte	0x04, 0x17
        /*015a*/ 	.short	(.L_55 - .L_54)
.L_54:
        /*015c*/ 	.word	0x00000000
        /*0160*/ 	.short	0x0004
        /*0162*/ 	.short	0x0010
        /*0164*/ 	.byte	0x00, 0xf0, 0x11, 0x00


	//----- nvinfo : EIATTR_KPARAM_INFO
	.align		4
.L_55:
        /*0168*/ 	.byte	0x04, 0x17
        /*016a*/ 	.short	(.L_57 - .L_56)
.L_56:
        /*016c*/ 	.word	0x00000000
        /*0170*/ 	.short	0x0003
        /*0172*/ 	.short	0x000c
        /*0174*/ 	.byte	0x00, 0xf0, 0x11, 0x00


	//----- nvinfo : EIATTR_KPARAM_INFO
	.align		4
.L_57:
        /*0178*/ 	.byte	0x04, 0x17
        /*017a*/ 	.short	(.L_59 - .L_58)
.L_58:
        /*017c*/ 	.word	0x00000000
        /*0180*/ 	.short	0x0002
        /*0182*/ 	.short	0x0008
        /*0184*/ 	.byte	0x00, 0xf0, 0x11, 0x00


	//----- nvinfo : EIATTR_KPARAM_INFO
	.align		4
.L_59:
        /*0188*/ 	.byte	0x04, 0x17
        /*018a*/ 	.short	(.L_61 - .L_60)
.L_60:
        /*018c*/ 	.word	0x00000000
        /*0190*/ 	.short	0x0001
        /*0192*/ 	.short	0x0004
        /*0194*/ 	.byte	0x00, 0xf0, 0x11, 0x00


	//----- nvinfo : EIATTR_KPARAM_INFO
	.align		4
.L_61:
        /*0198*/ 	.byte	0x04, 0x17
        /*019a*/ 	.short	(.L_63 - .L_62)
.L_62:
        /*019c*/ 	.word	0x00000000
        /*01a0*/ 	.short	0x0000
        /*01a2*/ 	.short	0x0000
        /*01a4*/ 	.byte	0x00, 0xf0, 0x11, 0x00


	//----- nvinfo : EIATTR_SPARSE_MMA_MASK
	.align		4
.L_63:
        /*01a8*/ 	.byte	0x03, 0x50
        /*01aa*/ 	.short	0x0000


	//----- nvinfo : EIATTR_MAXREG_COUNT
	.align		4
        /*01ac*/ 	.byte	0x03, 0x1b
        /*01ae*/ 	.short	0x00ff


	//----- nvinfo : EIATTR_EXTERNS
	.align		4
        /*01b0*/ 	.byte	0x04, 0x0f
        /*01b2*/ 	.short	(.L_65 - .L_64)


	//   ....[0]....
	.align		4
.L_64:
        /*01b4*/ 	.word	index@(vprintf)


	//----- nvinfo : EIATTR_MERCURY_ISA_VERSION
	.align		4
.L_65:
        /*01b8*/ 	.byte	0x03, 0x5f
        /*01ba*/ 	.short	0x0101


	//----- nvinfo : EIATTR_VRC_CTA_INIT_COUNT
	.align		4
        /*01bc*/ 	.byte	0x02, 0x4a
	.zero		1
	.zero		1


	//----- nvinfo : EIATTR_SYSCALL_OFFSETS
	.align		4
        /*01c0*/ 	.byte	0x04, 0x46
        /*01c2*/ 	.short	(.L_67 - .L_66)


	//   ....[0]....
.L_66:
        /*01c4*/ 	.word	0x00001c70


	//----- nvinfo : EIATTR_EXIT_INSTR_OFFSETS
	.align		4
.L_67:
        /*01c8*/ 	.byte	0x04, 0x1c
        /*01ca*/ 	.short	(.L_69 - .L_68)


	//   ....[0]....
.L_68:
        /*01cc*/ 	.word	0x00001c80


	//----- nvinfo : EIATTR_CRS_STACK_SIZE
	.align		4
.L_69:
        /*01d0*/ 	.byte	0x04, 0x1e
        /*01d2*/ 	.short	(.L_71 - .L_70)
.L_70:
        /*01d4*/ 	.word	0x00000000


	//----- nvinfo : EIATTR_CBANK_PARAM_SIZE
	.align		4
.L_71:
        /*01d8*/ 	.byte	0x03, 0x19
        /*01da*/ 	.short	0x0068


	//----- nvinfo : EIATTR_PARAM_CBANK
	.align		4
        /*01dc*/ 	.byte	0x04, 0x0a
        /*01de*/ 	.short	(.L_73 - .L_72)
	.align		4
.L_72:
        /*01e0*/ 	.word	index@(.nv.constant0._Z7computefiffffffffffffffffffffffff)
        /*01e4*/ 	.short	0x0380
        /*01e6*/ 	.short	0x0068


	//----- nvinfo : EIATTR_SW_WAR
	.align		4
.L_73:
        /*01e8*/ 	.byte	0x04, 0x36
        /*01ea*/ 	.short	(.L_75 - .L_74)
.L_74:
        /*01ec*/ 	.word	0x00000008
.L_75:


//--------------------- .nv.callgraph             --------------------------
	.section	.nv.callgraph,"",@"SHT_CUDA_CALLGRAPH"
	.align	4
	.sectionentsize	8
	.align		4
        /*0000*/ 	.word	0x00000000
	.align		4
        /*0004*/ 	.word	0xffffffff
	.align		4
        /*0008*/ 	.word	index@(_Z7computefiffffffffffffffffffffffff)
	.align		4
        /*000c*/ 	.word	index@(vprintf)
	.align		4
        /*0010*/ 	.word	0x00000000
	.align		4
        /*0014*/ 	.word	0xfffffffe
	.align		4
        /*0018*/ 	.word	0x00000000
	.align		4
        /*001c*/ 	.word	0xfffffffd
	.align		4
        /*0020*/ 	.word	0x00000000
	.align		4
        /*0024*/ 	.word	0xfffffffc


//--------------------- .nv.constant4             --------------------------
	.section	.nv.constant4,"a",@progbits
	.align	8
	.align		8
.nv.constant4:
        /*0000*/ 	.dword	vprintf
	.align		8
        /*0008*/ 	.dword	$str
	.align		8
        /*0010*/ 	.dword	__cudart_i2opi_f


//--------------------- .text._Z7computefiffffffffffffffffffffffff --------------------------
	.section	.text._Z7computefiffffffffffffffffffffffff,"ax",@progbits
	.align	128
        .global         _Z7computefiffffffffffffffffffffffff
        .type           _Z7computefiffffffffffffffffffffffff,@function
        .size           _Z7computefiffffffffffffffffffffffff,(.L_x_41 - _Z7computefiffffffffffffffffffffffff)
        .other          _Z7computefiffffffffffffffffffffffff,@"STO_CUDA_ENTRY STV_DEFAULT"
_Z7computefiffffffffffffffffffffffff:
.text._Z7computefiffffffffffffffffffffffff:
[----:B------:R-:W0:Y:S01]  /*0000*/  LDC R1, c[0x0][0x37c] ;  /* 0x0000df00ff017b82 */ /* 0x000e220000000800 */
[----:B------:R-:W1:Y:S01]  /*0010*/  LDCU UR4, c[0x0][0x394] ;  /* 0x00007280ff0477ac */ /* 0x000e620008000800 */
[----:B------:R-:W-:-:S06]  /*0020*/  IMAD.MOV.U32 R3, RZ, RZ, 0x7f800000 ;  /* 0x7f800000ff037424 */ /* 0x000fcc00078e00ff */
[----:B------:R-:W2:Y:S01]  /*0030*/  LDC R6, c[0x0][0x2f8] ;  /* 0x0000be00ff067b82 */ /* 0x000ea20000000800 */
[----:B0-----:R-:W-:Y:S01]  /*0040*/  VIADD R1, R1, 0xffffffd8 ;  /* 0xffffffd801017836 */ /* 0x001fe20000000000 */
[----:B------:R-:W0:Y:S01]  /*0050*/  LDCU UR5, c[0x0][0x380] ;  /* 0x00007000ff0577ac */ /* 0x000e220008000800 */
[-C--:B------:R-:W-:Y:S01]  /*0060*/  FFMA R0, RZ, -R3.reuse, 1 ;  /* 0x3f800000ff007423 */ /* 0x080fe20000000803 */
[----:B------:R-:W3:Y:S03]  /*0070*/  LDCU UR6, c[0x0][0x2fc] ;  /* 0x00005f80ff0677ac */ /* 0x000ee60008000800 */
[----:B------:R-:W-:Y:S01]  /*0080*/  FFMA R0, R0, -R3, -INF ;  /* 0xff80000000007423 */ /* 0x000fe20000000803 */
[----:B-1----:R-:W-:-:S03]  /*0090*/  MOV R4, UR4 ;  /* 0x0000000400047c02 */ /* 0x002fc60008000f00 */
[----:B------:R-:W-:Y:S01]  /*00a0*/  FFMA R3, R0, UR4, RZ ;  /* 0x0000000400037c23 */ /* 0x000fe200080000ff */
[----:B------:R-:W1:Y:S03]  /*00b0*/  FCHK P0, R4, -RZ ;  /* 0x800000ff04007302 */ /* 0x000e660000000000 */
[----:B------:R-:W-:-:S04]  /*00c0*/  FFMA R2, RZ, R3, UR4 ;  /* 0x00000004ff027e23 */ /* 0x000fc80008000003 */
[----:B------:R-:W-:Y:S01]  /*00d0*/  FFMA R2, R0, R2, R3 ;  /* 0x0000000200027223 */ /* 0x000fe20000000003 */
[----:B0-----:R-:W-:Y:S01]  /*00e0*/  IMAD.U32 R0, RZ, RZ, UR5 ;  /* 0x00000005ff007e24 */ /* 0x001fe2000f8e00ff */
[----:B-123--:R-:W-:Y:S06]  /*00f0*/  @!P0 BRA `(.L_x_0) ;  /* 0x0000000000188947 */ /* 0x00efec0003800000 */
[----:B------:R-:W0:Y:S01]  /*0100*/  LDCU UR4, c[0x0][0x394] ;  /* 0x00007280ff0477ac */ /* 0x000e220008000800 */
[----:B------:R-:W-:Y:S01]  /*0110*/  IMAD.MOV.U32 R4, RZ, RZ, -0x80000000 ;  /* 0x80000000ff047424 */ /* 0x000fe200078e00ff */
[----:B------:R-:W-:Y:S02]  /*0120*/  MOV R14, 0x150 ;  /* 0x00000150000e7802 */ /* 0x000fe40000000f00 */
[----:B0-----:R-:W-:-:S07]  /*0130*/  MOV R3, UR4 ;  /* 0x0000000400037c02 */ /* 0x001fce0008000f00 */
[----:B------:R-:W-:Y:S05]  /*0140*/  CALL.REL.NOINC `($__internal_0_$__cuda_sm3x_div_rn_noftz_f32_slowpath) ;  /* 0x0000001800d07944 */ /* 0x000fea0003c00000 */
[----:B------:R-:W-:-:S07]  /*0150*/  IMAD.MOV.U32 R2, RZ, RZ, R3 ;  /* 0x000000ffff027224 */ /* 0x000fce00078e0003 */
.L_x_0:
[----:B------:R-:W0:Y:S01]  /*0160*/  LDC R3, c[0x0][0x390] ;  /* 0x0000e400ff037b82 */ /* 0x000e220000000800 */
[----:B------:R-:W1:Y:S01]  /*0170*/  LDCU UR4, c[0x0][0x38c] ;  /* 0x00007180ff0477ac */ /* 0x000e620008000800 */
[----:B------:R-:W-:Y:S01]  /*0180*/  BSSY.RECONVERGENT B0, `(.L_x_1) ;  /* 0x0000011000007945 */ /* 0x000fe20003800200 */
[----:B-1----:R-:W-:Y:S02]  /*0190*/  IMAD.U32 R8, RZ, RZ, UR4 ;  /* 0x00000004ff087e24 */ /* 0x002fe4000f8e00ff */
[----:B0-----:R-:W-:-:S04]  /*01a0*/  FFMA R5, R3, -1.3562000276579055935e-05, R2 ;  /* 0xb763885903057823 */ /* 0x001fc80000000002 */
[----:B------:R-:W0:Y:S08]  /*01b0*/  MUFU.RCP R2, R5 ;  /* 0x0000000500027308 */ /* 0x000e300000001000 */
[----:B------:R-:W1:Y:S01]  /*01c0*/  FCHK P0, R8, R5 ;  /* 0x0000000508007302 */ /* 0x000e620000000000 */
[----:B0-----:R-:W-:-:S04]  /*01d0*/  FFMA R3, -R5, R2, 1 ;  /* 0x3f80000005037423 */ /* 0x001fc80000000102 */
[----:B------:R-:W-:-:S04]  /*01e0*/  FFMA R2, R2, R3, R2 ;  /* 0x0000000302027223 */ /* 0x000fc80000000002 */
[----:B------:R-:W-:-:S04]  /*01f0*/  FFMA R3, R2, UR4, RZ ;  /* 0x0000000402037c23 */ /* 0x000fc800080000ff */
[----:B------:R-:W-:-:S04]  /*0200*/  FFMA R4, -R5, R3, UR4 ;  /* 0x0000000405047e23 */ /* 0x000fc80008000103 */
[----:B------:R-:W-:Y:S01]  /*0210*/  FFMA R2, R2, R4, R3 ;  /* 0x0000000402027223 */ /* 0x000fe20000000003 */
[----:B-1----:R-:W-:Y:S06]  /*0220*/  @!P0 BRA `(.L_x_2) ;  /* 0x0000000000188947 */ /* 0x002fec0003800000 */
[----:B------:R-:W0:Y:S01]  /*0230*/  LDCU UR4, c[0x0][0x38c] ;  /* 0x00007180ff0477ac */ /* 0x000e220008000800 */
[----:B------:R-:W-:Y:S02]  /*0240*/  MOV R4, R5 ;  /* 0x0000000500047202 */ /* 0x000fe40000000f00 */
[----:B------:R-:W-:Y:S01]  /*0250*/  MOV R14, 0x280 ;  /* 0x00000280000e7802 */ /* 0x000fe20000000f00 */
[----:B0-----:R-:W-:-:S07]  /*0260*/  IMAD.U32 R3, RZ, RZ, UR4 ;  /* 0x00000004ff037e24 */ /* 0x001fce000f8e00ff */
[----:B------:R-:W-:Y:S05]  /*0270*/  CALL.REL.NOINC `($__internal_0_$__cuda_sm3x_div_rn_noftz_f32_slowpath) ;  /* 0x0000001800847944 */ /* 0x000fea0003c00000 */
[----:B------:R-:W-:-:S07]  /*0280*/  IMAD.MOV.U32 R2, RZ, RZ, R3 ;  /* 0x000000ffff027224 */ /* 0x000fce00078e0003 */
.L_x_2:
[----:B------:R-:W-:Y:S05]  /*0290*/  BSYNC.RECONVERGENT B0 ;  /* 0x0000000000007941 */ /* 0x000fea0003800200 */
.L_x_1:
[----:B------:R-:W0:Y:S01]  /*02a0*/  LDCU UR4, c[0x0][0x388] ;  /* 0x00007100ff0477ac */ /* 0x000e220008000800 */
[----:B------:R-:W-:Y:S01]  /*02b0*/  BSSY.RECONVERGENT B0, `(.L_x_3) ;  /* 0x0000191000007945 */ /* 0x000fe20003800200 */
[----:B------:R-:W1:Y:S01]  /*02c0*/  LDCU UR7, c[0x0][0x380] ;  /* 0x00007000ff0777ac */ /* 0x000e620008000800 */
[----:B0-----:R-:W-:-:S05]  /*02d0*/  FADD R2, R2, UR4 ;  /* 0x0000000402027e21 */ /* 0x001fca0008000000 */
[----:B-1----:R-:W-:-:S13]  /*02e0*/  FSETP.GT.AND P0, PT, R2, UR7, PT ;  /* 0x0000000702007c0b */ /* 0x002fda000bf04000 */
[----:B------:R-:W-:Y:S05]  /*02f0*/  @!P0 BRA `(.L_x_4) ;  /* 0x0000001800308947 */ /* 0x000fea0003800000 */
[----:B------:R-:W0:Y:S08]  /*0300*/  LDC R2, c[0x0][0x3a0] ;  /* 0x0000e800ff027b82 */ /* 0x000e300000000800 */
[----:B------:R-:W1:Y:S08]  /*0310*/  LDC.64 R4, c[0x0][0x398] ;  /* 0x0000e600ff047b82 */ /* 0x000e700000000a00 */
[----:B------:R-:W2:Y:S01]  /*0320*/  LDC R7, c[0x0][0x384] ;  /* 0x0000e100ff077b82 */ /* 0x000ea20000000800 */
[----:B0-----:R-:W-:-:S04]  /*0330*/  FADD R2, R2, 1.00670001999909909475e+34 ;  /* 0x77f82bb402027421 */ /* 0x001fc80000000000 */
[----:B-1----:R-:W-:-:S04]  /*0340*/  FFMA R3, R2, R5, 1.3736350410908926278e-05 ;  /* 0x3766752d02037423 */ /* 0x002fc80000000005 */
[----:B------:R-:W-:Y:S01]  /*0350*/  FADD R3, R3, R4 ;  /* 0x0000000403037221 */ /* 0x000fe20000000000 */
[----:B--2---:R-:W-:-:S04]  /*0360*/  ISETP.GE.AND P0, PT, R7, 0x1, PT ;  /* 0x000000010700780c */ /* 0x004fc80003f06270 */
[----:B------:R-:W-:-:S13]  /*0370*/  FSETP.LEU.OR P0, PT, R3, UR7, !P0 ;  /* 0x0000000703007c0b */ /* 0x000fda000c70b400 */
[----:B------:R-:W-:Y:S05]  /*0380*/  @P0 BRA `(.L_x_4) ;  /* 0x00000018000c0947 */ /* 0x000fea0003800000 */
[----:B------:R-:W0:Y:S01]  /*0390*/  LDC R5, c[0x0][0x3b0] ;  /* 0x0000ec00ff057b82 */ /* 0x000e220000000800 */
[----:B------:R-:W1:Y:S07]  /*03a0*/  LDCU UR4, c[0x0][0x3a4] ;  /* 0x00007480ff0477ac */ /* 0x000e6e0008000800 */
[----:B------:R-:W2:Y:S01]  /*03b0*/  LDC.64 R8, c[0x0][0x3a8] ;  /* 0x0000ea00ff087b82 */ /* 0x000ea20000000a00 */
[----:B0-----:R-:W0:Y:S08]  /*03c0*/  MUFU.RCP R2, R5 ;  /* 0x0000000500027308 */ /* 0x001e300000001000 */
[----:B--2---:R-:W2:Y:S01]  /*03d0*/  FCHK P0, R9, R5 ;  /* 0x0000000509007302 */ /* 0x004ea20000000000 */
[----:B-1----:R-:W-:Y:S01]  /*03e0*/  FADD R0, -R8, UR4 ;  /* 0x0000000408007e21 */ /* 0x002fe20008000100 */
[----:B0-----:R-:W-:-:S04]  /*03f0*/  FFMA R3, R2, -R5, 1 ;  /* 0x3f80000002037423 */ /* 0x001fc80000000805 */
[----:B------:R-:W-:-:S04]  /*0400*/  FFMA R2, R2, R3, R2 ;  /* 0x0000000302027223 */ /* 0x000fc80000000002 */
[----:B------:R-:W-:-:S04]  /*0410*/  FFMA R4, R2, R9, RZ ;  /* 0x0000000902047223 */ /* 0x000fc800000000ff */
[----:B------:R-:W-:-:S04]  /*0420*/  FFMA R3, R4, -R5, R9 ;  /* 0x8000000504037223 */ /* 0x000fc80000000009 */
[----:B------:R-:W-:Y:S01]  /*0430*/  FFMA R3, R2, R3, R4 ;  /* 0x0000000302037223 */ /* 0x000fe20000000004 */
[----:B--2---:R-:W-:Y:S06]  /*0440*/  @!P0 BRA `(.L_x_5) ;  /* 0x0000000000188947 */ /* 0x004fec0003800000 */
[----:B------:R-:W0:Y:S01]  /*0450*/  LDCU UR4, c[0x0][0x3ac] ;  /* 0x00007580ff0477ac */ /* 0x000e220008000800 */
[----:B------:R-:W-:Y:S01]  /*0460*/  MOV R14, 0x4b0 ;  /* 0x000004b0000e7802 */ /* 0x000fe20000000f00 */
[----:B------:R-:W1:Y:S01]  /*0470*/  LDCU UR5, c[0x0][0x3b0] ;  /* 0x00007600ff0577ac */ /* 0x000e620008000800 */
[----:B0-----:R-:W-:Y:S01]  /*0480*/  MOV R3, UR4 ;  /* 0x0000000400037c02 */ /* 0x001fe20008000f00 */
[----:B-1----:R-:W-:-:S07]  /*0490*/  IMAD.U32 R4, RZ, RZ, UR5 ;  /* 0x00000005ff047e24 */ /* 0x002fce000f8e00ff */
[----:B------:R-:W-:Y:S05]  /*04a0*/  CALL.REL.NOINC `($__internal_0_$__cuda_sm3x_div_rn_noftz_f32_slowpath) ;  /* 0x0000001400f87944 */ /* 0x000fea0003c00000 */
.L_x_5:
[----:B------:R-:W0:Y:S01]  /*04b0*/  LDC R7, c[0x0][0x3c0] ;  /* 0x0000f000ff077b82 */ /* 0x000e220000000800 */
[----:B------:R-:W-:Y:S01]  /*04c0*/  UMOV UR4, 0x2841205 ;  /* 0x0284120500047882 */ /* 0x000fe20000000000 */
[----:B------:R-:W-:Y:S01]  /*04d0*/  FSETP.GTU.AND P0, PT, R0, R3, PT ;  /* 0x000000030000720b */ /* 0x000fe20003f0c000 */
[----:B------:R-:W-:Y:S01]  /*04e0*/  IMAD.U32 R8, RZ, RZ, UR4 ;  /* 0x00000004ff087e24 */ /* 0x000fe2000f8e00ff */
[----:B0-----:R-:W0:Y:S08]  /*04f0*/  MUFU.RCP R2, R7 ;  /* 0x0000000700027308 */ /* 0x001e300000001000 */
[----:B------:R-:W1:Y:S01]  /*0500*/  FCHK P1, R8, R7 ;  /* 0x0000000708007302 */ /* 0x000e620000020000 */
[----:B0-----:R-:W-:-:S04]  /*0510*/  FFMA R5, R2, -R7, 1 ;  /* 0x3f80000002057423 */ /* 0x001fc80000000807 */
[----:B------:R-:W-:-:S04]  /*0520*/  FFMA R2, R2, R5, R2 ;  /* 0x0000000502027223 */ /* 0x000fc80000000002 */
[----:B------:R-:W-:-:S04]  /*0530*/  FFMA R5, R2, 1.9405999492273232491e-37, RZ ;  /* 0x0284120502057823 */ /* 0x000fc800000000ff */
[----:B------:R-:W-:-:S04]  /*0540*/  FFMA R4, R5, -R7, 1.9405999492273232491e-37 ;  /* 0x0284120505047423 */ /* 0x000fc80000000807 */
[----:B------:R-:W-:Y:S01]  /*0550*/  FFMA R5, R2, R4, R5 ;  /* 0x0000000402057223 */ /* 0x000fe20000000005 */
[----:B-1----:R-:W-:Y:S06]  /*0560*/  @!P1 BRA `(.L_x_6) ;  /* 0x0000000000189947 */ /* 0x002fec0003800000 */
[----:B------:R-:W0:Y:S01]  /*0570*/  LDCU UR4, c[0x0][0x3c0] ;  /* 0x00007800ff0477ac */ /* 0x000e220008000800 */
[----:B------:R-:W-:Y:S01]  /*0580*/  HFMA2 R3, -RZ, RZ, 3.83853912353515625e-05, 0.000734806060791015625 ;  /* 0x02841205ff037431 */ /* 0x000fe200000001ff */
[----:B------:R-:W-:Y:S01]  /*0590*/  MOV R14, 0x5c0 ;  /* 0x000005c0000e7802 */ /* 0x000fe20000000f00 */
[----:B0-----:R-:W-:-:S07]  /*05a0*/  IMAD.U32 R4, RZ, RZ, UR4 ;  /* 0x00000004ff047e24 */ /* 0x001fce000f8e00ff */
[----:B------:R-:W-:Y:S05]  /*05b0*/  CALL.REL.NOINC `($__internal_0_$__cuda_sm3x_div_rn_noftz_f32_slowpath) ;  /* 0x0000001400b47944 */ /* 0x000fea0003c00000 */
[----:B------:R-:W-:-:S07]  /*05c0*/  IMAD.MOV.U32 R5, RZ, RZ, R3 ;  /* 0x000000ffff057224 */ /* 0x000fce00078e0003 */
.L_x_6:
[----:B------:R-:W0:Y:S01]  /*05d0*/  LDC.64 R2, c[0x0][0x3c8] ;  /* 0x0000f200ff027b82 */ /* 0x000e220000000a00 */
[----:B------:R-:W1:Y:S02]  /*05e0*/  LDCU UR4, c[0x0][0x3c4] ;  /* 0x00007880ff0477ac */ /* 0x000e640008000800 */
[----:B-1----:R-:W-:Y:S01]  /*05f0*/  MOV R7, UR4 ;  /* 0x0000000400077c02 */ /* 0x002fe20008000f00 */
[----:B0-----:R-:W-:-:S04]  /*0600*/  FADD R4, R2, R3 ;  /* 0x0000000302047221 */ /* 0x001fc80000000000 */
        /* <DEDUP_REMOVED lines=9> */
[----:B------:R-:W-:Y:S01]  /*06a0*/  MOV R14, 0x6d0 ;  /* 0x000006d0000e7802 */ /* 0x000fe20000000f00 */
[----:B0-----:R-:W-:-:S07]  /*06b0*/  IMAD.U32 R3, RZ, RZ, UR4 ;  /* 0x00000004ff037e24 */ /* 0x001fce000f8e00ff */
[----:B------:R-:W-:Y:S05]  /*06c0*/  CALL.REL.NOINC `($__internal_0_$__cuda_sm3x_div_rn_noftz_f32_slowpath) ;  /* 0x0000001400707944 */ /* 0x000fea0003c00000 */
[----:B------:R-:W-:-:S07]  /*06d0*/  IMAD.MOV.U32 R2, RZ, RZ, R3 ;  /* 0x000000ffff027224 */ /* 0x000fce00078e0003 */
.L_x_7:
[----:B------:R-:W-:Y:S01]  /*06e0*/  FMUL R8, R2, 1.157900032941562487e-35 ;  /* 0x0576421302087820 */ /* 0x000fe20000400000 */
[----:B------:R-:W-:Y:S03]  /*06f0*/  BSSY.RECONVERGENT B1, `(.L_x_8) ;  /* 0x000000e000017945 */ /* 0x000fe60003800200 */
[----:B------:R-:W0:Y:S08]  /*0700*/  MUFU.RCP R2, R8 ;  /* 0x0000000800027308 */ /* 0x000e300000001000 */
[----:B------:R-:W1:Y:S01]  /*0710*/  FCHK P1, R5, R8 ;  /* 0x0000000805007302 */ /* 0x000e620000020000 */
[----:B0-----:R-:W-:-:S04]  /*0720*/  FFMA R3, -R8, R2, 1 ;  /* 0x3f80000008037423 */ /* 0x001fc80000000102 */
[----:B------:R-:W-:-:S04]  /*0730*/  FFMA R2, R2, R3, R2 ;  /* 0x0000000302027223 */ /* 0x000fc80000000002 */
[----:B------:R-:W-:-:S04]  /*0740*/  FFMA R7, R2, R5, RZ ;  /* 0x0000000502077223 */ /* 0x000fc800000000ff */
[----:B------:R-:W-:-:S04]  /*0750*/  FFMA R4, -R8, R7, R5 ;  /* 0x0000000708047223 */ /* 0x000fc80000000105 */
[----:B------:R-:W-:Y:S01]  /*0760*/  FFMA R7, R2, R4, R7 ;  /* 0x0000000402077223 */ /* 0x000fe20000000007 */
[----:B-1----:R-:W-:Y:S06]  /*0770*/  @!P1 BRA `(.L_x_9) ;  /* 0x0000000000149947 */ /* 0x002fec0003800000 */
[----:B------:R-:W-:Y:S01]  /*0780*/  MOV R3, R5 ;  /* 0x0000000500037202 */ /* 0x000fe20000000f00 */
[----:B------:R-:W-:Y:S01]  /*0790*/  IMAD.MOV.U32 R4, RZ, RZ, R8 ;  /* 0x000000ffff047224 */ /* 0x000fe200078e0008 */
[----:B------:R-:W-:-:S07]  /*07a0*/  MOV R14, 0x7c0 ;  /* 0x000007c0000e7802 */ /* 0x000fce0000000f00 */
[----:B------:R-:W-:Y:S05]  /*07b0*/  CALL.REL.NOINC `($__internal_0_$__cuda_sm3x_div_rn_noftz_f32_slowpath) ;  /* 0x0000001400347944 */ /* 0x000fea0003c00000 */
[----:B------:R-:W-:-:S07]  /*07c0*/  IMAD.MOV.U32 R7, RZ, RZ, R3 ;  /* 0x000000ffff077224 */ /* 0x000fce00078e0003 */
.L_x_9:
[----:B------:R-:W-:Y:S05]  /*07d0*/  BSYNC.RECONVERGENT B1 ;  /* 0x0000000000017941 */ /* 0x000fea0003800200 */
.L_x_8:
[----:B------:R-:W0:Y:S01]  /*07e0*/  LDC R11, c[0x0][0x3e0] ;  /* 0x0000f800ff0b7b82 */ /* 0x000e220000000800 */
[----:B------:R-:W-:Y:S01]  /*07f0*/  FMUL R18, R7, 0.63661974668502807617 ;  /* 0x3f22f98307127820 */ /* 0x000fe20000400000 */
[----:B------:R-:W1:Y:S01]  /*0800*/  LDCU UR4, c[0x0][0x3dc] ;  /* 0x00007b80ff0477ac */ /* 0x000e620008000800 */
[----:B------:R-:W-:Y:S01]  /*0810*/  SHF.R.U32.HI R5, RZ, 0x17, R7 ;  /* 0x00000017ff057819 */ /* 0x000fe20000011607 */
[----:B------:R-:W-:-:S03]  /*0820*/  FMUL R16, RZ, R7 ;  /* 0x00000007ff107220 */ /* 0x000fc60000400000 */
[----:B------:R-:W2:Y:S01]  /*0830*/  F2I.NTZ R18, R18 ;  /* 0x0000001200127305 */ /* 0x000ea20000203100 */
[C---:B------:R-:W-:Y:S02]  /*0840*/  LOP3.LUT R8, R5.reuse, 0xe0, RZ, 0xc0, !PT ;  /* 0x000000e005087812 */ /* 0x040fe400078ec0ff */
[----:B------:R-:W-:-:S03]  /*0850*/  LOP3.LUT R5, R5, 0x1f, RZ, 0xc0, !PT ;  /* 0x0000001f05057812 */ /* 0x000fc600078ec0ff */
[----:B------:R-:W-:Y:S01]  /*0860*/  VIADD R8, R8, 0xffffff80 ;  /* 0xffffff8008087836 */ /* 0x000fe20000000000 */
[----:B-1----:R-:W-:Y:S02]  /*0870*/  MOV R12, UR4 ;  /* 0x00000004000c7c02 */ /* 0x002fe40008000f00 */
[----:B--2---:R-:W-:Y:S01]  /*0880*/  I2FP.F32.S32 R4, R18 ;  /* 0x0000001200047245 */ /* 0x004fe20000201400 */
[----:B0-----:R-:W0:Y:S08]  /*0890*/  MUFU.RCP R2, R11 ;  /* 0x0000000b00027308 */ /* 0x001e300000001000 */
[----:B------:R-:W1:Y:S01]  /*08a0*/  FCHK P1, R12, R11 ;  /* 0x0000000b0c007302 */ /* 0x000e620000020000 */
[----:B0-----:R-:W-:-:S04]  /*08b0*/  FFMA R3, R2, -R11, 1 ;  /* 0x3f80000002037423 */ /* 0x001fc8000000080b */
[----:B------:R-:W-:Y:S01]  /*08c0*/  FFMA R2, R2, R3, R2 ;  /* 0x0000000302027223 */ /* 0x000fe20000000002 */
[----:B------:R-:W-:-:S03]  /*08d0*/  FFMA R3, R4, -1.5707962512969970703, R7 ;  /* 0xbfc90fda04037823 */ /* 0x000fc60000000007 */
[----:B------:R-:W-:Y:S01]  /*08e0*/  FFMA R9, R2, UR4, RZ ;  /* 0x0000000402097c23 */ /* 0x000fe200080000ff */
[----:B------:R-:W-:-:S03]  /*08f0*/  FFMA R3, R4, -7.5497894158615963534e-08, R3 ;  /* 0xb3a2216804037823 */ /* 0x000fc60000000003 */
[----:B------:R-:W-:Y:S01]  /*0900*/  FFMA R10, R9, -R11, UR4 ;  /* 0x00000004090a7e23 */ /* 0x000fe2000800080b */
[----:B------:R-:W-:Y:S01]  /*0910*/  FFMA R19, R4, -5.3903029534742383927e-15, R3 ;  /* 0xa7c234c504137823 */ /* 0x000fe20000000003 */
[----:B------:R-:W-:Y:S02]  /*0920*/  SHF.R.U32.HI R3, RZ, 0x5, R8 ;  /* 0x00000005ff037819 */ /* 0x000fe40000011608 */
[----:B------:R-:W-:Y:S01]  /*0930*/  FFMA R9, R2, R10, R9 ;  /* 0x0000000a02097223 */ /* 0x000fe20000000009 */
[----:B------:R-:W-:-:S05]  /*0940*/  IMAD.SHL.U32 R2, R7, 0x100, RZ ;  /* 0x0000010007027824 */ /* 0x000fca00078e00ff */
[----:B------:R-:W-:Y:S02]  /*0950*/  LOP3.LUT R8, R2, 0x80000000, RZ, 0xfc, !PT ;  /* 0x8000000002087812 */ /* 0x000fe400078efcff */
[----:B------:R-:W-:Y:S01]  /*0960*/  IADD3 R2, PT, PT, -R3, RZ, RZ ;  /* 0x000000ff03027210 */ /* 0x000fe20007ffe1ff */
[----:B-1----:R-:W-:Y:S06]  /*0970*/  @!P1 BRA `(.L_x_10) ;  /* 0x00000000001c9947 */ /* 0x002fec0003800000 */
[----:B------:R-:W0:Y:S01]  /*0980*/  LDCU UR4, c[0x0][0x3dc] ;  /* 0x00007b80ff0477ac */ /* 0x000e220008000800 */
[----:B------:R-:W-:Y:S01]  /*0990*/  MOV R14, 0x9e0 ;  /* 0x000009e0000e7802 */ /* 0x000fe20000000f00 */
[----:B------:R-:W1:Y:S01]  /*09a0*/  LDCU UR5, c[0x0][0x3e0] ;  /* 0x00007c00ff0577ac */ /* 0x000e620008000800 */
[----:B0-----:R-:W-:Y:S02]  /*09b0*/  IMAD.U32 R3, RZ, RZ, UR4 ;  /* 0x00000004ff037e24 */ /* 0x001fe4000f8e00ff */
[----:B-1----:R-:W-:-:S07]  /*09c0*/  IMAD.U32 R4, RZ, RZ, UR5 ;  /* 0x00000005ff047e24 */ /* 0x002fce000f8e00ff */
[----:B------:R-:W-:Y:S05]  /*09d0*/  CALL.REL.NOINC `($__internal_0_$__cuda_sm3x_div_rn_noftz_f32_slowpath) ;  /* 0x0000001000ac7944 */ /* 0x000fea0003c00000 */
[----:B------:R-:W-:-:S07]  /*09e0*/  MOV R9, R3 ;  /* 0x0000000300097202 */ /* 0x000fce0000000f00 */
.L_x_10:
[----:B------:R-:W-:Y:S05]  /*09f0*/  @P0 BRA `(.L_x_4) ;  /* 0x0000001000700947 */ /* 0x000fea0003800000 */
[----:B------:R-:W0:Y:S01]  /*0a00*/  LDC R0, c[0x0][0x3d0] ;  /* 0x0000f400ff007b82 */ /* 0x000e220000000800 */
[----:B------:R-:W1:Y:S01]  /*0a10*/  LDCU UR4, c[0x0][0x3e4] ;  /* 0x00007c80ff0477ac */ /* 0x000e620008000800 */
[----:B------:R-:W-:Y:S01]  /*0a20*/  FADD R9, -R9, -1.1452000372308424048e-12 ;  /* 0xaba12c2e09097421 */ /* 0x000fe20000000100 */
[----:B------:R-:W-:Y:S01]  /*0a30*/  IMAD.MOV.U32 R3, RZ, RZ, 0x2bd3 ;  /* 0x00002bd3ff037424 */ /* 0x000fe200078e00ff */
[----:B------:R-:W-:Y:S01]  /*0a40*/  ISETP.NE.AND P1, PT, R5, RZ, PT ;  /* 0x000000ff0500720c */ /* 0x000fe20003f25270 */
[----:B------:R-:W-:Y:S01]  /*0a50*/  IMAD.MOV.U32 R10, RZ, RZ, 0x4016cbe4 ;  /* 0x4016cbe4ff0a7424 */ /* 0x000fe200078e00ff */
[----:B------:R-:W-:Y:S01]  /*0a60*/  BSSY.RECONVERGENT B1, `(.L_x_11) ;  /* 0x00000fc000017945 */ /* 0x000fe20003800200 */
[----:B------:R-:W-:Y:S01]  /*0a70*/  LEA R13, R2, R1, 0x2 ;  /* 0x00000001020d7211 */ /* 0x000fe200078e10ff */
[----:B------:R-:W2:Y:S01]  /*0a80*/  LDC.64 R14, c[0x0][0x358] ;  /* 0x0000d600ff0e7b82 */ /* 0x000ea20000000a00 */
[----:B-1----:R-:W-:Y:S01]  /*0a90*/  FADD R9, R9, -UR4 ;  /* 0x8000000409097e21 */ /* 0x002fe20008000000 */
[----:B0-----:R-:W-:-:S03]  /*0aa0*/  FFMA R3, R0, -R3, -1.30500004349509446703e+35 ;  /* 0xf9c9112d00037423 */ /* 0x001fc60000000803 */
[----:B------:R-:W-:Y:S01]  /*0ab0*/  FMUL R0, R9, 4 ;  /* 0x4080000009007820 */ /* 0x000fe20000400000 */
[----:B------:R-:W-:-:S03]  /*0ac0*/  FADD R9, R3, 1.427099943402617278e-19 ;  /* 0x20287b7303097421 */ /* 0x000fc60000000000 */
[----:B------:R-:W-:Y:S02]  /*0ad0*/  FMUL R0, R0, 1 ;  /* 0x3f80000000007820 */ /* 0x000fe40000400000 */
[----:B------:R-:W-:Y:S02]  /*0ae0*/  ISETP.GE.AND P0, PT, R9, RZ, PT ;  /* 0x000000ff0900720c */ /* 0x000fe40003f06270 */
[----:B------:R-:W-:Y:S02]  /*0af0*/  FMUL R0, R0, 1 ;  /* 0x3f80000000007820 */ /* 0x000fe40000400000 */
[----:B------:R-:W-:Y:S02]  /*0b00*/  FSEL R10, R10, 0.78539818525314331055, !P0 ;  /* 0x3f490fdb0a0a7808 */ /* 0x000fe40004000000 */
[----:B------:R-:W-:Y:S01]  /*0b10*/  FMUL R12, R0, 1 ;  /* 0x3f800000000c7820 */ /* 0x000fe20000400000 */
[----:B------:R-:W-:Y:S01]  /*0b20*/  FSEL R11, RZ, 3.1415927410125732422, P0 ;  /* 0x40490fdbff0b7808 */ /* 0x000fe20000000000 */
[----:B--2---:R-:W-:Y:S06]  /*0b30*/  @!P1 BRA `(.L_x_12) ;  /* 0x0000000400e89947 */ /* 0x004fec0003800000 */
[----:B------:R-:W-:Y:S01]  /*0b40*/  FSETP.GE.AND P0, PT, |R7|, 105615, PT ;  /* 0x47ce47800700780b */ /* 0x000fe20003f06200 */
[----:B------:R-:W-:Y:S01]  /*0b50*/  IMAD.MOV.U32 R22, RZ, RZ, RZ ;  /* 0x000000ffff167224 */ /* 0x000fe200078e00ff */
[----:B------:R-:W-:Y:S02]  /*0b60*/  IADD3 R21, PT, PT, -R5, 0x20, RZ ;  /* 0x0000002005157810 */ /* 0x000fe40007ffe1ff */
[----:B------:R-:W-:Y:S02]  /*0b70*/  FSETP.EQ.OR P2, PT, |R7|, +INF , !P0 ;  /* 0x7f8000000700780b */ /* 0x000fe40004742600 */
[----:B------:R-:W-:Y:S02]  /*0b80*/  FSEL R4, R19, R16, !P0 ;  /* 0x0000001013047208 */ /* 0x000fe40004000000 */
[----:B------:R-:W-:-:S09]  /*0b90*/  SEL R20, R18, RZ, !P0 ;  /* 0x000000ff12147207 */ /* 0x000fd20004000000 */
.L_x_16:
[----:B------:R-:W0:Y:S01]  /*0ba0*/  LDCU UR4, c[0x0][0x384] ;  /* 0x00007080ff0477ac */ /* 0x000e220008000800 */
[----:B------:R-:W-:Y:S01]  /*0bb0*/  VIADD R22, R22, 0x1 ;  /* 0x0000000116167836 */ /* 0x000fe20000000000 */
[----:B------:R-:W-:Y:S01]  /*0bc0*/  BSSY.RECONVERGENT B2, `(.L_x_13) ;  /* 0x0000030000027945 */ /* 0x000fe20003800200 */
[----:B------:R-:W-:Y:S01]  /*0bd0*/  MOV R18, R20 ;  /* 0x0000001400127202 */ /* 0x000fe20000000f00 */
[----:B------:R-:W-:Y:S02]  /*0be0*/  IMAD.MOV.U32 R0, RZ, RZ, R4 ;  /* 0x000000ffff007224 */ /* 0x000fe400078e0004 */
[----:B0-----:R-:W-:Y:S01]  /*0bf0*/  ISETP.NE.AND P3, PT, R22, UR4, PT ;  /* 0x0000000416007c0c */ /* 0x001fe2000bf65270 */
[----:B-1----:R-:W-:-:S12]  /*0c00*/  @P2 BRA `(.L_x_14) ;  /* 0x0000000000ac2947 */ /* 0x002fd80003800000 */
[----:B------:R-:W0:Y:S01]  /*0c10*/  LDC.64 R2, c[0x4][0x10] ;  /* 0x01000400ff027b82 */ /* 0x000e220000000a00 */
[----:B------:R-:W-:Y:S02]  /*0c20*/  HFMA2 R0, -RZ, RZ, 0, 0 ;  /* 0x00000000ff007431 */ /* 0x000fe400000001ff */
[----:B------:R-:W-:Y:S01]  /*0c30*/  IMAD.MOV.U32 R23, RZ, RZ, RZ ;  /* 0x000000ffff177224 */ /* 0x000fe200078e00ff */
[----:B------:R-:W-:-:S06]  /*0c40*/  UMOV UR4, URZ ;  /* 0x000000ff00047c82 */ /* 0x000fcc0008000000 */
.L_x_15:
[----:B------:R-:W-:Y:S01]  /*0c50*/  R2UR UR8, R14 ;  /* 0x000000000e0872ca */ /* 0x000fe200000e0000 */
[----:B0-----:R-:W-:Y:S01]  /*0c60*/  IMAD.WIDE.U32 R16, R0, 0x4, R2 ;  /* 0x0000000400107825 */ /* 0x001fe200078e0002 */
[----:B------:R-:W-:-:S13]  /*0c70*/  R2UR UR9, R15 ;  /* 0x000000000f0972ca */ /* 0x000fda00000e0000 */
[----:B------:R-:W2:Y:S01]  /*0c80*/  LDG.E.CONSTANT R17, desc[UR8][R16.64] ;  /* 0x0000000810117981 */ /* 0x000ea2000c1e9900 */
[C---:B-1----:R-:W-:Y:S02]  /*0c90*/  IMAD R24, R0.reuse, 0x4, R1 ;  /* 0x0000000400187824 */ /* 0x042fe400078e0201 */
[----:B------:R-:W-:-:S05]  /*0ca0*/  VIADD R0, R0, 0x1 ;  /* 0x0000000100007836 */ /* 0x000fca0000000000 */
[----:B------:R-:W-:Y:S01]  /*0cb0*/  ISETP.NE.AND P0, PT, R0, 0x6, PT ;  /* 0x000000060000780c */ /* 0x000fe20003f05270 */
[----:B--2---:R-:W-:-:S03]  /*0cc0*/  IMAD.WIDE.U32 R18, R17, R8, RZ ;  /* 0x0000000811127225 */ /* 0x004fc600078e00ff */
[----:B------:R-:W-:-:S04]  /*0cd0*/  IADD3 R25, P1, PT, R18, R23, RZ ;  /* 0x0000001712197210 */ /* 0x000fc80007f3e0ff */
[----:B------:R-:W-:Y:S01]  /*0ce0*/  IADD3.X R23, PT, PT, R19, UR4, RZ, P1, !PT ;  /* 0x0000000413177c10 */ /* 0x000fe20008ffe4ff */
[----:B------:R1:W-:Y:S04]  /*0cf0*/  STL [R24], R25 ;  /* 0x0000001918007387 */ /* 0x0003e80000100800 */
[----:B------:R-:W-:Y:S05]  /*0d00*/  @P0 BRA `(.L_x_15) ;  /* 0xfffffffc00d00947 */ /* 0x000fea000383ffff */
[----:B------:R0:W-:Y:S04]  /*0d10*/  STL [R1+0x18], R23 ;  /* 0x0000181701007387 */ /* 0x0001e80000100800 */
[----:B------:R-:W2:Y:S04]  /*0d20*/  LDL R0, [R13+0x14] ;  /* 0x000014000d007983 */ /* 0x000ea80000100800 */
[----:B------:R-:W3:Y:S04]  /*0d30*/  LDL R18, [R13+0x10] ;  /* 0x000010000d127983 */ /* 0x000ee80000100800 */
[----:B------:R-:W4:Y:S01]  /*0d40*/  LDL R2, [R13+0x18] ;  /* 0x000018000d027983 */ /* 0x000f220000100800 */
[----:B------:R-:W-:Y:S01]  /*0d50*/  UMOV UR4, 0x54442d19 ;  /* 0x54442d1900047882 */ /* 0x000fe20000000000 */
[----:B------:R-:W-:Y:S01]  /*0d60*/  UMOV UR5, 0x3bf921fb ;  /* 0x3bf921fb00057882 */ /* 0x000fe20000000000 */
[----:B------:R-:W-:-:S02]  /*0d70*/  ISETP.GE.AND P0, PT, R7, RZ, PT ;  /* 0x000000ff0700720c */ /* 0x000fc40003f06270 */
[----:B--2---:R-:W-:Y:S02]  /*0d80*/  SHF.L.U32 R16, R0, R5, RZ ;  /* 0x0000000500107219 */ /* 0x004fe400000006ff */
[-C--:B------:R-:W-:Y:S02]  /*0d90*/  SHF.R.U32.HI R3, RZ, R21.reuse, R0 ;  /* 0x00000015ff037219 */ /* 0x080fe40000011600 */
[----:B---3--:R-:W-:Y:S02]  /*0da0*/  SHF.R.U32.HI R17, RZ, R21, R18 ;  /* 0x00000015ff117219 */ /* 0x008fe40000011612 */
[----:B----4-:R-:W-:-:S03]  /*0db0*/  SHF.L.U32 R2, R2, R5, RZ ;  /* 0x0000000502027219 */ /* 0x010fc600000006ff */
[----:B------:R-:W-:Y:S01]  /*0dc0*/  IMAD.IADD R17, R16, 0x1, R17 ;  /* 0x0000000110117824 */ /* 0x000fe200078e0211 */
[----:B------:R-:W-:-:S03]  /*0dd0*/  IADD3 R0, PT, PT, R2, R3, RZ ;  /* 0x0000000302007210 */ /* 0x000fc60007ffe0ff */
[C---:B------:R-:W-:Y:S01]  /*0de0*/  IMAD.SHL.U32 R2, R17.reuse, 0x4, RZ ;  /* 0x0000000411027824 */ /* 0x040fe200078e00ff */
[----:B------:R-:W-:-:S04]  /*0df0*/  SHF.L.W.U32.HI R18, R17, 0x2, R0 ;  /* 0x0000000211127819 */ /* 0x000fc80000010e00 */
[----:B------:R-:W-:-:S04]  /*0e00*/  SHF.R.S32.HI R3, RZ, 0x1f, R18 ;  /* 0x0000001fff037819 */ /* 0x000fc80000011412 */
[C---:B------:R-:W-:Y:S02]  /*0e10*/  LOP3.LUT R2, R3.reuse, R2, RZ, 0x3c, !PT ;  /* 0x0000000203027212 */ /* 0x040fe400078e3cff */
[----:B------:R-:W-:-:S06]  /*0e20*/  LOP3.LUT R3, R3, R18, RZ, 0x3c, !PT ;  /* 0x0000001203037212 */ /* 0x000fcc00078e3cff */
[----:B------:R-:W2:Y:S02]  /*0e30*/  I2F.F64.S64 R2, R2 ;  /* 0x0000000200027312 */ /* 0x000ea40000301c00 */
[----:B--2---:R-:W-:Y:S01]  /*0e40*/  DMUL R16, R2, UR4 ;  /* 0x0000000402107c28 */ /* 0x004fe20008000000 */
[----:B0-----:R-:W-:Y:S02]  /*0e50*/  LOP3.LUT R23, R18, R7, RZ, 0x3c, !PT ;  /* 0x0000000712177212 */ /* 0x001fe400078e3cff */
[----:B------:R-:W-:-:S07]  /*0e60*/  SHF.R.U32.HI R19, RZ, 0x1e, R0 ;  /* 0x0000001eff137819 */ /* 0x000fce0000011600 */
[----:B------:R-:W0:Y:S01]  /*0e70*/  F2F.F32.F64 R16, R16 ;  /* 0x0000001000107310 */ /* 0x000e220000301000 */
[----:B------:R-:W-:Y:S02]  /*0e80*/  ISETP.GE.AND P1, PT, R23, RZ, PT ;  /* 0x000000ff1700720c */ /* 0x000fe40003f26270 */
[----:B------:R-:W-:-:S04]  /*0e90*/  LEA.HI R18, R18, R19, RZ, 0x1 ;  /* 0x0000001312127211 */ /* 0x000fc800078f08ff */
[----:B------:R-:W-:Y:S02]  /*0ea0*/  @!P0 IADD3 R18, PT, PT, -R18, RZ, RZ ;  /* 0x000000ff12128210 */ /* 0x000fe40007ffe1ff */
[----:B0-----:R-:W-:-:S07]  /*0eb0*/  FSEL R0, -R16, R16, !P1 ;  /* 0x0000001010007208 */ /* 0x001fce0004800100 */
.L_x_14:
[----:B------:R-:W-:Y:S05]  /*0ec0*/  BSYNC.RECONVERGENT B2 ;  /* 0x0000000000027941 */ /* 0x000fea0003800200 */
.L_x_13:
[----:B------:R-:W-:Y:S05]  /*0ed0*/  @P3 BRA `(.L_x_16) ;  /* 0xfffffffc00303947 */ /* 0x000fea000383ffff */
[----:B------:R-:W-:Y:S01]  /*0ee0*/  LOP3.LUT R4, R18, 0x1, RZ, 0xc0, !PT ;  /* 0x0000000112047812 */ /* 0x000fe200078ec0ff */
[----:B------:R-:W-:Y:S02]  /*0ef0*/  IMAD.MOV.U32 R2, RZ, RZ, 0x37cbac00 ;  /* 0x37cbac00ff027424 */ /* 0x000fe400078e00ff */
[----:B------:R-:W-:Y:S01]  /*0f00*/  FMUL R3, R0, R0 ;  /* 0x0000000000037220 */ /* 0x000fe20000400000 */
[----:B------:R-:W-:Y:S01]  /*0f10*/  MOV R5, 0x3effffff ;  /* 0x3effffff00057802 */ /* 0x000fe20000000f00 */
[----:B------:R-:W0:Y:S01]  /*0f20*/  LDCU UR4, c[0x0][0x3bc] ;  /* 0x00007780ff0477ac */ /* 0x000e220008000800 */
[----:B------:R-:W-:Y:S01]  /*0f30*/  ISETP.NE.U32.AND P0, PT, R4, 0x1, PT ;  /* 0x000000010400780c */ /* 0x000fe20003f05070 */
[----:B------:R-:W-:Y:S01]  /*0f40*/  FFMA R2, R3, R2, -0.0013887860113754868507 ;  /* 0xbab607ed03027423 */ /* 0x000fe20000000002 */
[----:B------:R-:W-:Y:S01]  /*0f50*/  IMAD.MOV.U32 R4, RZ, RZ, 0x3d2aaabb ;  /* 0x3d2aaabbff047424 */ /* 0x000fe200078e00ff */
[----:B------:R-:W-:Y:S01]  /*0f60*/  LOP3.LUT P1, RZ, R18, 0x2, RZ, 0xc0, !PT ;  /* 0x0000000212ff7812 */ /* 0x000fe2000782c0ff */
[----:B------:R-:W-:Y:S01]  /*0f70*/  BSSY.RECONVERGENT B2, `(.L_x_17) ;  /* 0x000001c000027945 */ /* 0x000fe20003800200 */
[----:B------:R-:W-:-:S02]  /*0f80*/  FSEL R0, R0, 1, P0 ;  /* 0x3f80000000007808 */ /* 0x000fc40000000000 */
[----:B------:R-:W-:Y:S02]  /*0f90*/  FSEL R2, R2, -0.00019574658654164522886, !P0 ;  /* 0xb94d415302027808 */ /* 0x000fe40004000000 */
[----:B------:R-:W-:-:S05]  /*0fa0*/  FSEL R4, R4, 0.0083327032625675201416, !P0 ;  /* 0x3c0885e404047808 */ /* 0x000fca0004000000 */
[----:B------:R-:W-:Y:S01]  /*0fb0*/  FFMA R2, R3, R2, R4 ;  /* 0x0000000203027223 */ /* 0x000fe20000000004 */
[----:B------:R-:W-:-:S05]  /*0fc0*/  FSEL R4, -R5, -0.16666662693023681641, !P0 ;  /* 0xbe2aaaa805047808 */ /* 0x000fca0004000100 */
[C---:B------:R-:W-:Y:S01]  /*0fd0*/  FFMA R2, R3.reuse, R2, R4 ;  /* 0x0000000203027223 */ /* 0x040fe20000000004 */
[----:B------:R-:W-:-:S04]  /*0fe0*/  FFMA R3, R3, R0, RZ ;  /* 0x0000000003037223 */ /* 0x000fc800000000ff */
[----:B------:R-:W-:-:S04]  /*0ff0*/  FFMA R0, R3, R2, R0 ;  /* 0x0000000203007223 */ /* 0x000fc80000000000 */
[----:B------:R-:W-:Y:S01]  /*1000*/  @P1 FADD R0, RZ, -R0 ;  /* 0x80000000ff001221 */ /* 0x000fe20000000000 */
[----:B------:R-:W-:-:S03]  /*1010*/  ISETP.GE.AND P1, PT, R9, RZ, PT ;  /* 0x000000ff0900720c */ /* 0x000fc60003f26270 */
[----:B0-----:R-:W-:-:S06]  /*1020*/  FMUL R0, |R0|, UR4 ;  /* 0x0000000400007c20 */ /* 0x001fcc0008400200 */
[----:B------:R-:W0:Y:S02]  /*1030*/  FRND.CEIL R0, R0 ;  /* 0x0000000000007307 */ /* 0x000e240000209000 */
[----:B0-----:R-:W-:-:S04]  /*1040*/  FSETP.GT.AND P0, PT, |R0|, |R9|, PT ;  /* 0x400000090000720b */ /* 0x001fc80003f04200 */
[----:B------:R-:W-:Y:S02]  /*1050*/  FSEL R2, |R0|, |R9|, P0 ;  /* 0x4000000900027208 */ /* 0x000fe40000000200 */
[----:B------:R-:W-:Y:S02]  /*1060*/  FSEL R3, |R9|, |R0|, P0 ;  /* 0x4000000009037208 */ /* 0x000fe40000000200 */
[----:B------:R-:W0:Y:S08]  /*1070*/  MUFU.RCP R5, R2 ;  /* 0x0000000200057308 */ /* 0x000e300000001000 */
[----:B------:R-:W2:Y:S01]  /*1080*/  FCHK P2, R3, R2 ;  /* 0x0000000203007302 */ /* 0x000ea20000040000 */
[----:B0-----:R-:W-:-:S04]  /*1090*/  FFMA R4, -R2, R5, 1 ;  /* 0x3f80000002047423 */ /* 0x001fc80000000105 */
[----:B------:R-:W-:-:S04]  /*10a0*/  FFMA R4, R5, R4, R5 ;  /* 0x0000000405047223 */ /* 0x000fc80000000005 */
[----:B------:R-:W-:-:S04]  /*10b0*/  FFMA R5, R3, R4, RZ ;  /* 0x0000000403057223 */ /* 0x000fc800000000ff */
[----:B------:R-:W-:-:S04]  /*10c0*/  FFMA R7, -R2, R5, R3 ;  /* 0x0000000502077223 */ /* 0x000fc80000000103 */
[----:B------:R-:W-:Y:S01]  /*10d0*/  FFMA R4, R4, R7, R5 ;  /* 0x0000000704047223 */ /* 0x000fe20000000005 */
[----:B--2---:R-:W-:Y:S06]  /*10e0*/  @!P2 BRA `(.L_x_18) ;  /* 0x000000000010a947 */ /* 0x004fec0003800000 */
[----:B------:R-:W-:Y:S01]  /*10f0*/  IMAD.MOV.U32 R4, RZ, RZ, R2 ;  /* 0x000000ffff047224 */ /* 0x000fe200078e0002 */
[----:B------:R-:W-:-:S07]  /*1100*/  MOV R14, 0x1120 ;  /* 0x00001120000e7802 */ /* 0x000fce0000000f00 */
[----:B-1----:R-:W-:Y:S05]  /*1110*/  CALL.REL.NOINC `($__internal_0_$__cuda_sm3x_div_rn_noftz_f32_slowpath) ;  /* 0x0000000800dc7944 */ /* 0x002fea0003c00000 */
[----:B------:R-:W-:-:S07]  /*1120*/  IMAD.MOV.U32 R4, RZ, RZ, R3 ;  /* 0x000000ffff047224 */ /* 0x000fce00078e0003 */
.L_x_18:
[----:B------:R-:W-:Y:S05]  /*1130*/  BSYNC.RECONVERGENT B2 ;  /* 0x0000000000027941 */ /* 0x000fea0003800200 */
.L_x_17:
[----:B------:R-:W-:Y:S02]  /*1140*/  HFMA2 R8, -RZ, RZ, 0.89990234375, 10328 ;  /* 0x3b33710bff087431 */ /* 0x000fe400000001ff */
[----:B------:R-:W-:-:S04]  /*1150*/  FMUL R3, R4, R4 ;  /* 0x0000000404037220 */ /* 0x000fc80000400000 */
[----:B------:R-:W-:-:S04]  /*1160*/  FFMA R8, R3, R8, -0.015681877732276916504 ;  /* 0xbc80774803087423 */ /* 0x000fc80000000008 */
[----:B------:R-:W-:-:S04]  /*1170*/  FFMA R8, R3, R8, 0.042200751602649688721 ;  /* 0x3d2cdab203087423 */ /* 0x000fc80000000008 */
[----:B------:R-:W-:-:S04]  /*1180*/  FFMA R8, R3, R8, -0.074792981147766113281 ;  /* 0xbd992d1003087423 */ /* 0x000fc80000000008 */
[----:B------:R-:W-:-:S04]  /*1190*/  FFMA R8, R3, R8, 0.10640415549278259277 ;  /* 0x3dd9ea6c03087423 */ /* 0x000fc80000000008 */
[----:B------:R-:W-:-:S04]  /*11a0*/  FFMA R8, R3, R8, -0.14207722246646881104 ;  /* 0xbe117cb103087423 */ /* 0x000fc80000000008 */
[----:B------:R-:W-:-:S04]  /*11b0*/  FFMA R8, R3, R8, 0.19993925094604492188 ;  /* 0x3e4cbce003087423 */ /* 0x000fc80000000008 */
[----:B------:R-:W-:-:S04]  /*11c0*/  FFMA R8, R3, R8, -0.33333197236061096191 ;  /* 0xbeaaaa7d03087423 */ /* 0x000fc80000000008 */
[----:B------:R-:W-:Y:S01]  /*11d0*/  FMUL R3, R3, R8 ;  /* 0x0000000803037220 */ /* 0x000fe20000400000 */
[----:B------:R-:W-:-:S03]  /*11e0*/  IMAD.MOV.U32 R8, RZ, RZ, 0x3f6ee581 ;  /* 0x3f6ee581ff087424 */ /* 0x000fc600078e00ff */
[----:B------:R-:W-:Y:S02]  /*11f0*/  FFMA R3, R3, R4, R4 ;  /* 0x0000000403037223 */ /* 0x000fe40000000004 */
[C---:B------:R-:W-:Y:S02]  /*1200*/  FSEL R5, R8.reuse, 1.8663789033889770508, P0 ;  /* 0x3feee58108057808 */ /* 0x040fe40000000000 */
[----:B------:R-:W-:Y:S01]  /*1210*/  FFMA R4, R8, 1.6832555532455444336, -R3 ;  /* 0x3fd774eb08047823 */ /* 0x000fe20000000803 */
[----:B------:R-:W-:-:S04]  /*1220*/  FSEL R8, R3, -R3, P0 ;  /* 0x8000000303087208 */ /* 0x000fc80000000000 */
[----:B------:R-:W-:Y:S01]  /*1230*/  FSEL R3, R4, R3, P0 ;  /* 0x0000000304037208 */ /* 0x000fe20000000000 */
[----:B------:R-:W-:Y:S01]  /*1240*/  @!P1 FFMA R3, R5, 1.6832555532455444336, R8 ;  /* 0x3fd774eb05039823 */ /* 0x000fe20000000008 */
[C---:B------:R-:W-:Y:S01]  /*1250*/  FSETP.NEU.AND P1, PT, |R9|.reuse, |R0|, PT ;  /* 0x400000000900720b */ /* 0x040fe20003f2d200 */
[----:B------:R-:W-:Y:S01]  /*1260*/  FADD R9, |R9|, |R0| ;  /* 0x4000000009097221 */ /* 0x000fe20000000200 */
[----:B------:R-:W-:Y:S02]  /*1270*/  FSETP.NEU.AND P0, PT, R2, RZ, PT ;  /* 0x000000ff0200720b */ /* 0x000fe40003f0d000 */
[----:B------:R-:W-:-:S04]  /*1280*/  FSEL R10, R10, R3, !P1 ;  /* 0x000000030a0a7208 */ /* 0x000fc80004800000 */
[----:B------:R-:W-:Y:S02]  /*1290*/  FSEL R11, R11, R10, !P0 ;  /* 0x0000000a0b0b7208 */ /* 0x000fe40004000000 */
[----:B------:R-:W-:Y:S02]  /*12a0*/  FSETP.NAN.AND P0, PT, R9, R9, PT ;  /* 0x000000090900720b */ /* 0x000fe40003f08000 */
[----:B------:R-:W-:-:S04]  /*12b0*/  LOP3.LUT R0, R11, 0x80000000, R0, 0xb8, !PT ;  /* 0x800000000b007812 */ /* 0x000fc800078eb800 */
[----:B------:R-:W-:Y:S01]  /*12c0*/  FSEL R0, R9, R0, P0 ;  /* 0x0000000009007208 */ /* 0x000fe20000000000 */
[----:B------:R-:W-:Y:S06]  /*12d0*/  BRA `(.L_x_19) ;  /* 0x0000000400d07947 */ /* 0x000fec0003800000 */
.L_x_12:
[----:B------:R-:W-:Y:S01]  /*12e0*/  FSETP.GE.AND P0, PT, |R7|, 105615, PT ;  /* 0x47ce47800700780b */ /* 0x000fe20003f06200 */
[----:B------:R-:W-:-:S03]  /*12f0*/  IMAD.MOV.U32 R20, RZ, RZ, RZ ;  /* 0x000000ffff147224 */ /* 0x000fc600078e00ff */
[----:B------:R-:W-:Y:S02]  /*1300*/  FSETP.EQ.OR P2, PT, |R7|, +INF , !P0 ;  /* 0x7f8000000700780b */ /* 0x000fe40004742600 */
[----:B------:R-:W-:Y:S02]  /*1310*/  FSEL R19, R19, R16, !P0 ;  /* 0x0000001013137208 */ /* 0x000fe40004000000 */
[----:B------:R-:W-:-:S09]  /*1320*/  SEL R18, R18, RZ, !P0 ;  /* 0x000000ff12127207 */ /* 0x000fd20004000000 */
.L_x_23:
[----:B------:R-:W0:Y:S01]  /*1330*/  LDCU UR4, c[0x0][0x384] ;  /* 0x00007080ff0477ac */ /* 0x000e220008000800 */
[----:B------:R-:W-:Y:S01]  /*1340*/  IADD3 R20, PT, PT, R20, 0x1, RZ ;  /* 0x0000000114147810 */ /* 0x000fe20007ffe0ff */
[----:B------:R-:W-:Y:S01]  /*1350*/  BSSY.RECONVERGENT B2, `(.L_x_20) ;  /* 0x000002d000027945 */ /* 0x000fe20003800200 */
[----:B------:R-:W-:Y:S02]  /*1360*/  IMAD.MOV.U32 R16, RZ, RZ, R18 ;  /* 0x000000ffff107224 */ /* 0x000fe400078e0012 */
[----:B------:R-:W-:Y:S01]  /*1370*/  IMAD.MOV.U32 R0, RZ, RZ, R19 ;  /* 0x000000ffff007224 */ /* 0x000fe200078e0013 */
[----:B0-----:R-:W-:Y:S01]  /*1380*/  ISETP.NE.AND P1, PT, R20, UR4, PT ;  /* 0x0000000414007c0c */ /* 0x001fe2000bf25270 */
[----:B------:R-:W-:-:S12]  /*1390*/  @P2 BRA `(.L_x_21) ;  /* 0x0000000000a02947 */ /* 0x000fd80003800000 */
[----:B------:R-:W-:Y:S01]  /*13a0*/  MOV R21, RZ ;  /* 0x000000ff00157202 */ /* 0x000fe20000000f00 */
[----:B------:R-:W-:Y:S01]  /*13b0*/  IMAD.MOV.U32 R0, RZ, RZ, R1 ;  /* 0x000000ffff007224 */ /* 0x000fe200078e0001 */
[----:B------:R-:W0:Y:S01]  /*13c0*/  LDCU.64 UR8, c[0x4][0x10] ;  /* 0x01000200ff0877ac */ /* 0x000e220008000a00 */
[----:B------:R-:W-:Y:S01]  /*13d0*/  UMOV UR5, URZ ;  /* 0x000000ff00057c82 */ /* 0x000fe20008000000 */
[----:B------:R-:W-:-:S05]  /*13e0*/  UMOV UR4, URZ ;  /* 0x000000ff00047c82 */ /* 0x000fca0008000000 */
.L_x_22:
[----:B------:R-:W-:Y:S01]  /*13f0*/  R2UR UR10, R14 ;  /* 0x000000000e0a72ca */ /* 0x000fe200000e0000 */
[----:B0-----:R-:W-:Y:S01]  /*1400*/  IMAD.U32 R2, RZ, RZ, UR8 ;  /* 0x00000008ff027e24 */ /* 0x001fe2000f8e00ff */
[----:B------:R-:W-:Y:S02]  /*1410*/  R2UR UR11, R15 ;  /* 0x000000000f0b72ca */ /* 0x000fe400000e0000 */
[----:B------:R-:W-:-:S11]  /*1420*/  MOV R3, UR9 ;  /* 0x0000000900037c02 */ /* 0x000fd60008000f00 */
[----:B------:R-:W2:Y:S01]  /*1430*/  LDG.E.CONSTANT R3, desc[UR10][R2.64] ;  /* 0x0000000a02037981 */ /* 0x000ea2000c1e9900 */
[----:B------:R-:W-:Y:S02]  /*1440*/  UIADD3 UR8, UP0, UPT, UR8, 0x4, URZ ;  /* 0x0000000408087890 */ /* 0x000fe4000ff1e0ff */
[----:B------:R-:W-:Y:S02]  /*1450*/  UIADD3 UR4, UPT, UPT, UR4, 0x1, URZ ;  /* 0x0000000104047890 */ /* 0x000fe4000fffe0ff */
[----:B------:R-:W-:Y:S02]  /*1460*/  UIADD3.X UR9, UPT, UPT, URZ, UR9, URZ, UP0, !UPT ;  /* 0x00000009ff097290 */ /* 0x000fe400087fe4ff */
[----:B------:R-:W-:Y:S01]  /*1470*/  UISETP.NE.AND UP0, UPT, UR4, 0x6, UPT ;  /* 0x000000060400788c */ /* 0x000fe2000bf05270 */
[----:B--2---:R-:W-:-:S03]  /*1480*/  IMAD.WIDE.U32 R4, R3, R8, RZ ;  /* 0x0000000803047225 */ /* 0x004fc600078e00ff */
[----:B------:R-:W-:-:S04]  /*1490*/  IADD3 R17, P0, PT, R4, R21, RZ ;  /* 0x0000001504117210 */ /* 0x000fc80007f1e0ff */
[----:B------:R-:W-:Y:S01]  /*14a0*/  IADD3.X R21, PT, PT, R5, UR5, RZ, P0, !PT ;  /* 0x0000000505157c10 */ /* 0x000fe200087fe4ff */
[----:B------:R0:W-:Y:S02]  /*14b0*/  STL [R0], R17 ;  /* 0x0000001100007387 */ /* 0x0001e40000100800 */
[----:B0-----:R-:W-:Y:S01]  /*14c0*/  VIADD R0, R0, 0x4 ;  /* 0x0000000400007836 */ /* 0x001fe20000000000 */
[----:B------:R-:W-:Y:S06]  /*14d0*/  BRA.U UP0, `(.L_x_22) ;  /* 0xfffffffd00c47547 */ /* 0x000fec000b83ffff */
[----:B------:R0:W-:Y:S04]  /*14e0*/  STL [R1+0x18], R21 ;  /* 0x0000181501007387 */ /* 0x0001e80000100800 */
[----:B------:R-:W2:Y:S04]  /*14f0*/  LDL R0, [R13+0x14] ;  /* 0x000014000d007983 */ /* 0x000ea80000100800 */
[----:B------:R-:W2:Y:S01]  /*1500*/  LDL R17, [R13+0x18] ;  /* 0x000018000d117983 */ /* 0x000ea20000100800 */
[----:B------:R-:W-:Y:S01]  /*1510*/  UMOV UR4, 0x54442d19 ;  /* 0x54442d1900047882 */ /* 0x000fe20000000000 */
[----:B------:R-:W-:Y:S01]  /*1520*/  UMOV UR5, 0x3bf921fb ;  /* 0x3bf921fb00057882 */ /* 0x000fe20000000000 */
[----:B------:R-:W-:-:S02]  /*1530*/  ISETP.GE.AND P3, PT, R7, RZ, PT ;  /* 0x000000ff0700720c */ /* 0x000fc40003f66270 */
[C-C-:B--2---:R-:W-:Y:S01]  /*1540*/  SHF.L.W.U32.HI R16, R0.reuse, 0x2, R17.reuse ;  /* 0x0000000200107819 */ /* 0x144fe20000010e11 */
[----:B------:R-:W-:Y:S01]  /*1550*/  IMAD.SHL.U32 R0, R0, 0x4, RZ ;  /* 0x0000000400007824 */ /* 0x000fe200078e00ff */
[----:B------:R-:W-:Y:S02]  /*1560*/  SHF.R.U32.HI R17, RZ, 0x1e, R17 ;  /* 0x0000001eff117819 */ /* 0x000fe40000011611 */
[----:B------:R-:W-:-:S04]  /*1570*/  SHF.R.S32.HI R3, RZ, 0x1f, R16 ;  /* 0x0000001fff037819 */ /* 0x000fc80000011410 */
[C---:B------:R-:W-:Y:S02]  /*1580*/  LOP3.LUT R2, R3.reuse, R0, RZ, 0x3c, !PT ;  /* 0x0000000003027212 */ /* 0x040fe400078e3cff */
[----:B------:R-:W-:Y:S02]  /*1590*/  LOP3.LUT R3, R3, R16, RZ, 0x3c, !PT ;  /* 0x0000001003037212 */ /* 0x000fe400078e3cff */
[C---:B------:R-:W-:Y:S02]  /*15a0*/  LOP3.LUT R0, R16.reuse, R7, RZ, 0x3c, !PT ;  /* 0x0000000710007212 */ /* 0x040fe400078e3cff */
[----:B------:R-:W-:Y:S02]  /*15b0*/  LEA.HI R16, R16, R17, RZ, 0x1 ;  /* 0x0000001110107211 */ /* 0x000fe400078f08ff */
[----:B------:R-:W1:Y:S01]  /*15c0*/  I2F.F64.S64 R2, R2 ;  /* 0x0000000200027312 */ /* 0x000e620000301c00 */
[----:B------:R-:W-:Y:S02]  /*15d0*/  ISETP.GE.AND P0, PT, R0, RZ, PT ;  /* 0x000000ff0000720c */ /* 0x000fe40003f06270 */
[----:B------:R-:W-:Y:S01]  /*15e0*/  @!P3 IADD3 R16, PT, PT, -R16, RZ, RZ ;  /* 0x000000ff1010b210 */ /* 0x000fe20007ffe1ff */
[----:B-1----:R-:W-:-:S10]  /*15f0*/  DMUL R4, R2, UR4 ;  /* 0x0000000402047c28 */ /* 0x002fd40008000000 */
[----:B------:R-:W1:Y:S02]  /*1600*/  F2F.F32.F64 R4, R4 ;  /* 0x0000000400047310 */ /* 0x000e640000301000 */
[----:B01----:R-:W-:-:S07]  /*1610*/  FSEL R0, -R4, R4, !P0 ;  /* 0x0000000404007208 */ /* 0x003fce0004000100 */
.L_x_21:
[----:B------:R-:W-:Y:S05]  /*1620*/  BSYNC.RECONVERGENT B2 ;  /* 0x0000000000027941 */ /* 0x000fea0003800200 */
.L_x_20:
        /* <DEDUP_REMOVED lines=34> */
[----:B------:R-:W-:Y:S01]  /*1850*/  IMAD.MOV.U32 R4, RZ, RZ, R2 ;  /* 0x000000ffff047224 */ /* 0x000fe200078e0002 */
[----:B------:R-:W-:-:S07]  /*1860*/  MOV R14, 0x1880 ;  /* 0x00001880000e7802 */ /* 0x000fce0000000f00 */
[----:B------:R-:W-:Y:S05]  /*1870*/  CALL.REL.NOINC `($__internal_0_$__cuda_sm3x_div_rn_noftz_f32_slowpath) ;  /* 0x0000000400047944 */ /* 0x000fea0003c00000 */
[----:B------:R-:W-:-:S07]  /*1880*/  IMAD.MOV.U32 R4, RZ, RZ, R3 ;  /* 0x000000ffff047224 */ /* 0x000fce00078e0003 */
.L_x_25:
[----:B------:R-:W-:Y:S05]  /*1890*/  BSYNC.RECONVERGENT B2 ;  /* 0x0000000000027941 */ /* 0x000fea0003800200 */
.L_x_24:
[----:B------:R-:W-:Y:S02]  /*18a0*/  HFMA2 R8, -RZ, RZ, 0.89990234375, 10328 ;  /* 0x3b33710bff087431 */ /* 0x000fe400000001ff */
[----:B------:R-:W-:Y:S01]  /*18b0*/  FMUL R3, R4, R4 ;  /* 0x0000000404037220 */ /* 0x000fe20000400000 */
[----:B------:R-:W-:-:S03]  /*18c0*/  FSETP.NEU.AND P2, PT, R2, RZ, PT ;  /* 0x000000ff0200720b */ /* 0x000fc60003f4d000 */
        /* <DEDUP_REMOVED lines=11> */
[----:B------:R-:W-:-:S05]  /*1980*/  FFMA R4, R8, 1.6832555532455444336, -R3 ;  /* 0x3fd774eb08047823 */ /* 0x000fca0000000803 */
[-C--:B------:R-:W-:Y:S02]  /*1990*/  FSEL R5, R4, R3.reuse, P0 ;  /* 0x0000000304057208 */ /* 0x080fe40000000000 */
[----:B------:R-:W-:Y:S02]  /*19a0*/  FSEL R3, R3, -R3, P0 ;  /* 0x8000000303037208 */ /* 0x000fe40000000000 */
[C---:B------:R-:W-:Y:S01]  /*19b0*/  FSETP.NEU.AND P0, PT, |R9|.reuse, |R0|, PT ;  /* 0x400000000900720b */ /* 0x040fe20003f0d200 */
[----:B------:R-:W-:Y:S02]  /*19c0*/  FADD R9, |R9|, |R0| ;  /* 0x4000000009097221 */ /* 0x000fe40000000200 */
[----:B------:R-:W-:-:S05]  /*19d0*/  @!P1 FFMA R5, R2, 1.6832555532455444336, R3 ;  /* 0x3fd774eb02059823 */ /* 0x000fca0000000003 */
[----:B------:R-:W-:Y:S02]  /*19e0*/  @P2 FSEL R11, R10, R5, !P0 ;  /* 0x000000050a0b2208 */ /* 0x000fe40004000000 */
[----:B------:R-:W-:Y:S02]  /*19f0*/  FSETP.NAN.AND P0, PT, R9, R9, PT ;  /* 0x000000090900720b */ /* 0x000fe40003f08000 */
[----:B------:R-:W-:-:S04]  /*1a00*/  LOP3.LUT R0, R11, 0x80000000, R0, 0xb8, !PT ;  /* 0x800000000b007812 */ /* 0x000fc800078eb800 */
[----:B------:R-:W-:-:S07]  /*1a10*/  FSEL R0, R9, R0, P0 ;  /* 0x0000000009007208 */ /* 0x000fce0000000000 */
.L_x_19:
[----:B------:R-:W-:Y:S05]  /*1a20*/  BSYNC.RECONVERGENT B1 ;  /* 0x0000000000017941 */ /* 0x000fea0003800200 */
.L_x_11:
[----:B------:R-:W0:Y:S01]  /*1a30*/  LDCU UR4, c[0x0][0x3b8] ;  /* 0x00007700ff0477ac */ /* 0x000e220008000800 */
[----:B------:R-:W-:Y:S01]  /*1a40*/  BSSY.RECONVERGENT B1, `(.L_x_26) ;  /* 0x0000010000017945 */ /* 0x000fe20003800200 */
[----:B0-----:R-:W-:Y:S01]  /*1a50*/  FMUL R4, R0, UR4 ;  /* 0x0000000400047c20 */ /* 0x001fe20008400000 */
[----:B------:R-:W-:Y:S02]  /*1a60*/  UMOV UR4, 0x3e70d3e ;  /* 0x03e70d3e00047882 */ /* 0x000fe40000000000 */
[----:B------:R-:W-:Y:S01]  /*1a70*/  MOV R5, UR4 ;  /* 0x0000000400057c02 */ /* 0x000fe20008000f00 */
[----:B------:R-:W0:Y:S08]  /*1a80*/  MUFU.RCP R0, R4 ;  /* 0x0000000400007308 */ /* 0x000e300000001000 */
[----:B------:R-:W2:Y:S01]  /*1a90*/  FCHK P0, R5, R4 ;  /* 0x0000000405007302 */ /* 0x000ea20000000000 */
[----:B0-----:R-:W-:-:S04]  /*1aa0*/  FFMA R3, -R4, R0, 1 ;  /* 0x3f80000004037423 */ /* 0x001fc80000000100 */
[----:B------:R-:W-:-:S04]  /*1ab0*/  FFMA R0, R0, R3, R0 ;  /* 0x0000000300007223 */ /* 0x000fc80000000000 */
[----:B------:R-:W-:-:S04]  /*1ac0*/  FFMA R3, R0, 1.358000000914561984e-36, RZ ;  /* 0x03e70d3e00037823 */ /* 0x000fc800000000ff */
[----:B------:R-:W-:-:S04]  /*1ad0*/  FFMA R2, -R4, R3, 1.358000000914561984e-36 ;  /* 0x03e70d3e04027423 */ /* 0x000fc80000000103 */
[----:B------:R-:W-:Y:S01]  /*1ae0*/  FFMA R0, R0, R2, R3 ;  /* 0x0000000200007223 */ /* 0x000fe20000000003 */
[----:B--2---:R-:W-:Y:S06]  /*1af0*/  @!P0 BRA `(.L_x_27) ;  /* 0x0000000000108947 */ /* 0x004fec0003800000 */
[----:B------:R-:W-:Y:S01]  /*1b00*/  IMAD.MOV.U32 R3, RZ, RZ, 0x3e70d3e ;  /* 0x03e70d3eff037424 */ /* 0x000fe200078e00ff */
[----:B------:R-:W-:-:S07]  /*1b10*/  MOV R14, 0x1b30 ;  /* 0x00001b30000e7802 */ /* 0x000fce0000000f00 */
[----:B-1----:R-:W-:Y:S05]  /*1b20*/  CALL.REL.NOINC `($__internal_0_$__cuda_sm3x_div_rn_noftz_f32_slowpath) ;  /* 0x0000000000587944 */ /* 0x002fea0003c00000 */
[----:B------:R-:W-:-:S07]  /*1b30*/  MOV R0, R3 ;  /* 0x0000000300007202 */ /* 0x000fce0000000f00 */
.L_x_27:
[----:B------:R-:W-:Y:S05]  /*1b40*/  BSYNC.RECONVERGENT B1 ;  /* 0x0000000000017941 */ /* 0x000fea0003800200 */
.L_x_26:
[----:B------:R-:W0:Y:S01]  /*1b50*/  LDCU UR4, c[0x0][0x3b4] ;  /* 0x00007680ff0477ac */ /* 0x000e220008000800 */
[----:B------:R-:W2:Y:S01]  /*1b60*/  LDC R3, c[0x0][0x3d8] ;  /* 0x0000f600ff037b82 */ /* 0x000ea20000000800 */
[----:B------:R-:W3:Y:S01]  /*1b70*/  LDCU UR5, c[0x0][0x3d4] ;  /* 0x00007a80ff0577ac */ /* 0x000ee20008000800 */
[----:B0-----:R-:W-:-:S04]  /*1b80*/  FADD R0, R0, UR4 ;  /* 0x0000000400007e21 */ /* 0x001fc80008000000 */
[----:B---3--:R-:W-:-:S04]  /*1b90*/  FADD R0, R0, UR5 ;  /* 0x0000000500007e21 */ /* 0x008fc80008000000 */
[----:B--2---:R-:W-:-:S04]  /*1ba0*/  FFMA R3, R3, 0.00018897000700235366821, R0 ;  /* 0x3946264003037823 */ /* 0x004fc80000000000 */
[----:B------:R-:W-:-:S07]  /*1bb0*/  FADD R0, R12, R3 ;  /* 0x000000030c007221 */ /* 0x000fce0000000000 */
.L_x_4:
[----:B------:R-:W-:Y:S05]  /*1bc0*/  BSYNC.RECONVERGENT B0 ;  /* 0x0000000000007941 */ /* 0x000fea0003800200 */
.L_x_3:
[----:B------:R-:W0:Y:S01]  /*1bd0*/  F2F.F64.F32 R2, R0 ;  /* 0x0000000000027310 */ /* 0x000e220000201800 */
[----:B------:R-:W-:Y:S01]  /*1be0*/  MOV R8, 0x0 ;  /* 0x0000000000087802 */ /* 0x000fe20000000f00 */
[----:B------:R-:W2:Y:S01]  /*1bf0*/  LDCU.64 UR4, c[0x4][0x8] ;  /* 0x01000100ff0477ac */ /* 0x000ea20008000a00 */
[----:B------:R-:W-:-:S04]  /*1c00*/  IADD3 R6, P0, P1, R1, 0x20, R6 ;  /* 0x0000002001067810 */ /* 0x000fc8000791e006 */
[----:B------:R-:W3:Y:S01]  /*1c10*/  LDC.64 R8, c[0x4][R8] ;  /* 0x0100000008087b82 */ /* 0x000ee20000000a00 */
[----:B------:R-:W-:Y:S01]  /*1c20*/  IADD3.X R7, PT, PT, RZ, UR6, RZ, P0, P1 ;  /* 0x00000006ff077c10 */ /* 0x000fe200087e24ff */
[----:B0-----:R0:W-:Y:S01]  /*1c30*/  STL.64 [R1+0x20], R2 ;  /* 0x0000200201007387 */ /* 0x0011e20000100a00 */
[----:B--2---:R-:W-:Y:S01]  /*1c40*/  IMAD.U32 R4, RZ, RZ, UR4 ;  /* 0x00000004ff047e24 */ /* 0x004fe2000f8e00ff */
[----:B------:R-:W-:-:S07]  /*1c50*/  MOV R5, UR5 ;  /* 0x0000000500057c02 */ /* 0x000fce0008000f00 */
[----:B------:R-:W-:-:S07]  /*1c60*/  LEPC R20, `(.L_x_28) ;  /* 0x000000001014794e */ /* 0x000fce0000000000 */
[----:B01-3--:R-:W-:Y:S05]  /*1c70*/  CALL.ABS.NOINC R8 ;  /* 0x0000000008007343 */ /* 0x00bfea0003c00000 */
.L_x_28:
[----:B------:R-:W-:Y:S05]  /*1c80*/  EXIT ;  /* 0x000000000000794d */ /* 0x000fea0003800000 */
        .weak           $__internal_0_$__cuda_sm3x_div_rn_noftz_f32_slowpath
        .type           $__internal_0_$__cuda_sm3x_div_rn_noftz_f32_slowpath,@function
        .size           $__internal_0_$__cuda_sm3x_div_rn_noftz_f32_slowpath,(.L_x_41 - $__internal_0_$__cuda_sm3x_div_rn_noftz_f32_slowpath)
$__internal_0_$__cuda_sm3x_div_rn_noftz_f32_slowpath:
[----:B------:R-:W-:Y:S01]  /*1c90*/  SHF.R.U32.HI R13, RZ, 0x17, R4 ;  /* 0x00000017ff0d7819 */ /* 0x000fe20000011604 */
[----:B------:R-:W-:Y:S01]  /*1ca0*/  BSSY.RECONVERGENT B3, `(.L_x_29) ;  /* 0x0000062000037945 */ /* 0x000fe20003800200 */
[----:B------:R-:W-:Y:S02]  /*1cb0*/  SHF.R.U32.HI R17, RZ, 0x17, R3 ;  /* 0x00000017ff117819 */ /* 0x000fe40000011603 */
[----:B------:R-:W-:Y:S02]  /*1cc0*/  LOP3.LUT R13, R13, 0xff, RZ, 0xc0, !PT ;  /* 0x000000ff0d0d7812 */ /* 0x000fe400078ec0ff */
[----:B------:R-:W-:-:S03]  /*1cd0*/  LOP3.LUT R17, R17, 0xff, RZ, 0xc0, !PT ;  /* 0x000000ff11117812 */ /* 0x000fc600078ec0ff */
[----:B------:R-:W-:Y:S01]  /*1ce0*/  VIADD R21, R13, 0xffffffff ;  /* 0xffffffff0d157836 */ /* 0x000fe20000000000 */
[----:B------:R-:W-:-:S04]  /*1cf0*/  IADD3 R20, PT, PT, R17, -0x1, RZ ;  /* 0xffffffff11147810 */ /* 0x000fc80007ffe0ff */
[----:B------:R-:W-:-:S04]  /*1d00*/  ISETP.GT.U32.AND P2, PT, R21, 0xfd, PT ;  /* 0x000000fd1500780c */ /* 0x000fc80003f44070 */
[----:B------:R-:W-:-:S13]  /*1d10*/  ISETP.GT.U32.OR P2, PT, R20, 0xfd, P2 ;  /* 0x000000fd1400780c */ /* 0x000fda0001744470 */
[----:B------:R-:W-:Y:S01]  /*1d20*/  @!P2 IMAD.MOV.U32 R15, RZ, RZ, RZ ;  /* 0x000000ffff0fa224 */ /* 0x000fe200078e00ff */
[----:B------:R-:W-:Y:S06]  /*1d30*/  @!P2 BRA `(.L_x_30) ;  /* 0x00000000005ca947 */ /* 0x000fec0003800000 */
[----:B------:R-:W-:Y:S02]  /*1d40*/  FSETP.GTU.FTZ.AND P2, PT, |R3|, +INF , PT ;  /* 0x7f8000000300780b */ /* 0x000fe40003f5c200 */
[----:B------:R-:W-:-:S04]  /*1d50*/  FSETP.GTU.FTZ.AND P3, PT, |R4|, +INF , PT ;  /* 0x7f8000000400780b */ /* 0x000fc80003f7c200 */
[----:B------:R-:W-:-:S13]  /*1d60*/  PLOP3.LUT P2, PT, P2, P3, PT, 0xf8, 0x8f ;  /* 0x00000000008f781c */ /* 0x000fda0001747f70 */
[----:B------:R-:W-:Y:S05]  /*1d70*/  @P2 BRA `(.L_x_31) ;  /* 0x00000004004c2947 */ /* 0x000fea0003800000 */
[----:B------:R-:W-:-:S13]  /*1d80*/  LOP3.LUT P2, RZ, R4, 0x7fffffff, R3, 0xc8, !PT ;  /* 0x7fffffff04ff7812 */ /* 0x000fda000784c803 */
[----:B------:R-:W-:Y:S05]  /*1d90*/  @!P2 BRA `(.L_x_32) ;  /* 0x00000004003ca947 */ /* 0x000fea0003800000 */
[C---:B------:R-:W-:Y:S02]  /*1da0*/  FSETP.NEU.FTZ.AND P3, PT, |R3|.reuse, +INF , PT ;  /* 0x7f8000000300780b */ /* 0x040fe40003f7d200 */
[----:B------:R-:W-:Y:S02]  /*1db0*/  FSETP.NEU.FTZ.AND P2, PT, |R4|, +INF , PT ;  /* 0x7f8000000400780b */ /* 0x000fe40003f5d200 */
[----:B------:R-:W-:-:S11]  /*1dc0*/  FSETP.NEU.FTZ.AND P5, PT, |R3|, +INF , PT ;  /* 0x7f8000000300780b */ /* 0x000fd60003fbd200 */
[----:B------:R-:W-:Y:S05]  /*1dd0*/  @!P2 BRA !P3, `(.L_x_32) ;  /* 0x00000004002ca947 */ /* 0x000fea0005800000 */
[----:B------:R-:W-:-:S04]  /*1de0*/  LOP3.LUT P3, RZ, R3, 0x7fffffff, RZ, 0xc0, !PT ;  /* 0x7fffffff03ff7812 */ /* 0x000fc8000786c0ff */
[----:B------:R-:W-:-:S13]  /*1df0*/  PLOP3.LUT P3, PT, P2, P3, PT, 0x2f, 0xf2 ;  /* 0x0000000000f2781c */ /* 0x000fda0001766577 */
[----:B------:R-:W-:Y:S05]  /*1e00*/  @P3 BRA `(.L_x_33) ;  /* 0x0000000400183947 */ /* 0x000fea0003800000 */
[----:B------:R-:W-:-:S04]  /*1e10*/  LOP3.LUT P2, RZ, R4, 0x7fffffff, RZ, 0xc0, !PT ;  /* 0x7fffffff04ff7812 */ /* 0x000fc8000784c0ff */
[----:B------:R-:W-:-:S13]  /*1e20*/  PLOP3.LUT P5, PT, P5, P2, PT, 0x2f, 0xf2 ;  /* 0x0000000000f2781c */ /* 0x000fda0002fa4577 */
[----:B------:R-:W-:Y:S05]  /*1e30*/  @P5 BRA `(.L_x_34) ;  /* 0x0000000400005947 */ /* 0x000fea0003800000 */
[----:B------:R-:W-:Y:S02]  /*1e40*/  ISETP.GE.AND P2, PT, R20, RZ, PT ;  /* 0x000000ff1400720c */ /* 0x000fe40003f46270 */
[----:B------:R-:W-:-:S11]  /*1e50*/  ISETP.GE.AND P3, PT, R21, RZ, PT ;  /* 0x000000ff1500720c */ /* 0x000fd60003f66270 */
[----:B------:R-:W-:Y:S01]  /*1e60*/  @P2 MOV R15, RZ ;  /* 0x000000ff000f2202 */ /* 0x000fe20000000f00 */
[----:B------:R-:W-:Y:S02]  /*1e70*/  @!P2 IMAD.MOV.U32 R15, RZ, RZ, -0x40 ;  /* 0xffffffc0ff0fa424 */ /* 0x000fe400078e00ff */
[----:B------:R-:W-:Y:S01]  /*1e80*/  @!P2 FFMA R3, R3, 1.84467440737095516160e+19, RZ ;  /* 0x5f8000000303a823 */ /* 0x000fe200000000ff */
[----:B------:R-:W-:Y:S02]  /*1e90*/  @!P3 FFMA R4, R4, 1.84467440737095516160e+19, RZ ;  /* 0x5f8000000404b823 */ /* 0x000fe400000000ff */
[----:B------:R-:W-:-:S07]  /*1ea0*/  @!P3 IADD3 R15, PT, PT, R15, 0x40, RZ ;  /* 0x000000400f0fb810 */ /* 0x000fce0007ffe0ff */
.L_x_30:
[----:B------:R-:W-:Y:S01]  /*1eb0*/  LEA R21, R13, 0xc0800000, 0x17 ;  /* 0xc08000000d157811 */ /* 0x000fe200078eb8ff */
[----:B------:R-:W-:Y:S01]  /*1ec0*/  BSSY.RECONVERGENT B4, `(.L_x_35) ;  /* 0x0000036000047945 */ /* 0x000fe20003800200 */
[----:B------:R-:W-:-:S03]  /*1ed0*/  IADD3 R20, PT, PT, R17, -0x7f, RZ ;  /* 0xffffff8111147810 */ /* 0x000fc60007ffe0ff */
[----:B------:R-:W-:Y:S02]  /*1ee0*/  IMAD.IADD R21, R4, 0x1, -R21 ;  /* 0x0000000104157824 */ /* 0x000fe400078e0a15 */
[C---:B------:R-:W-:Y:S01]  /*1ef0*/  IMAD R3, R20.reuse, -0x800000, R3 ;  /* 0xff80000014037824 */ /* 0x040fe200078e0203 */
[----:B------:R-:W-:Y:S01]  /*1f00*/  IADD3 R20, PT, PT, R20, 0x7f, -R13 ;  /* 0x0000007f14147810 */ /* 0x000fe20007ffe80d */
[----:B------:R-:W0:Y:S01]  /*1f10*/  MUFU.RCP R23, R21 ;  /* 0x0000001500177308 */ /* 0x000e220000001000 */
[----:B------:R-:W-:-:S03]  /*1f20*/  FADD.FTZ R22, -R21, -RZ ;  /* 0x800000ff15167221 */ /* 0x000fc60000010100 */
[----:B------:R-:W-:Y:S02]  /*1f30*/  IMAD.IADD R20, R20, 0x1, R15 ;  /* 0x0000000114147824 */ /* 0x000fe400078e020f */
[----:B0-----:R-:W-:-:S04]  /*1f40*/  FFMA R4, R23, R22, 1 ;  /* 0x3f80000017047423 */ /* 0x001fc80000000016 */
[----:B------:R-:W-:-:S04]  /*1f50*/  FFMA R4, R23, R4, R23 ;  /* 0x0000000417047223 */ /* 0x000fc80000000017 */
[----:B------:R-:W-:-:S04]  /*1f60*/  FFMA R17, R3, R4, RZ ;  /* 0x0000000403117223 */ /* 0x000fc800000000ff */
[----:B------:R-:W-:-:S04]  /*1f70*/  FFMA R23, R22, R17, R3 ;  /* 0x0000001116177223 */ /* 0x000fc80000000003 */
[----:B------:R-:W-:-:S04]  /*1f80*/  FFMA R17, R4, R23, R17 ;  /* 0x0000001704117223 */ /* 0x000fc80000000011 */
[----:B------:R-:W-:-:S04]  /*1f90*/  FFMA R22, R22, R17, R3 ;  /* 0x0000001116167223 */ /* 0x000fc80000000003 */
[----:B------:R-:W-:-:S05]  /*1fa0*/  FFMA R3, R4, R22, R17 ;  /* 0x0000001604037223 */ /* 0x000fca0000000011 */
[----:B------:R-:W-:-:S04]  /*1fb0*/  SHF.R.U32.HI R13, RZ, 0x17, R3 ;  /* 0x00000017ff0d7819 */ /* 0x000fc80000011603 */
[----:B------:R-:W-:-:S04]  /*1fc0*/  LOP3.LUT R13, R13, 0xff, RZ, 0xc0, !PT ;  /* 0x000000ff0d0d7812 */ /* 0x000fc800078ec0ff */
[----:B------:R-:W-:-:S05]  /*1fd0*/  IADD3 R13, PT, PT, R13, R20, RZ ;  /* 0x000000140d0d7210 */ /* 0x000fca0007ffe0ff */
[----:B------:R-:W-:-:S05]  /*1fe0*/  VIADD R15, R13, 0xffffffff ;  /* 0xffffffff0d0f7836 */ /* 0x000fca0000000000 */
[----:B------:R-:W-:-:S13]  /*1ff0*/  ISETP.GE.U32.AND P2, PT, R15, 0xfe, PT ;  /* 0x000000fe0f00780c */ /* 0x000fda0003f46070 */
[----:B------:R-:W-:Y:S05]  /*2000*/  @!P2 BRA `(.L_x_36) ;  /* 0x000000000080a947 */ /* 0x000fea0003800000 */
[----:B------:R-:W-:-:S13]  /*2010*/  ISETP.GT.AND P2, PT, R13, 0xfe, PT ;  /* 0x000000fe0d00780c */ /* 0x000fda0003f44270 */
[----:B------:R-:W-:Y:S05]  /*2020*/  @P2 BRA `(.L_x_37) ;  /* 0x00000000006c2947 */ /* 0x000fea0003800000 */
[----:B------:R-:W-:-:S13]  /*2030*/  ISETP.GE.AND P2, PT, R13, 0x1, PT ;  /* 0x000000010d00780c */ /* 0x000fda0003f46270 */
[----:B------:R-:W-:Y:S05]  /*2040*/  @P2 BRA `(.L_x_38) ;  /* 0x0000000000742947 */ /* 0x000fea0003800000 */
[----:B------:R-:W-:Y:S02]  /*2050*/  ISETP.GE.AND P2, PT, R13, -0x18, PT ;  /* 0xffffffe80d00780c */ /* 0x000fe40003f46270 */
[----:B------:R-:W-:-:S11]  /*2060*/  LOP3.LUT R3, R3, 0x80000000, RZ, 0xc0, !PT ;  /* 0x8000000003037812 */ /* 0x000fd600078ec0ff */
[----:B------:R-:W-:Y:S05]  /*2070*/  @!P2 BRA `(.L_x_38) ;  /* 0x000000000068a947 */ /* 0x000fea0003800000 */
[CCC-:B------:R-:W-:Y:S01]  /*2080*/  FFMA.RZ R15, R4.reuse, R22.reuse, R17.reuse ;  /* 0x00000016040f7223 */ /* 0x1c0fe2000000c011 */
[C---:B------:R-:W-:Y:S02]  /*2090*/  ISETP.NE.AND P2, PT, R13.reuse, RZ, PT ;  /* 0x000000ff0d00720c */ /* 0x040fe40003f45270 */
[----:B------:R-:W-:Y:S02]  /*20a0*/  ISETP.NE.AND P3, PT, R13, RZ, PT ;  /* 0x000000ff0d00720c */ /* 0x000fe40003f65270 */
[----:B------:R-:W-:Y:S01]  /*20b0*/  LOP3.LUT R20, R15, 0x7fffff, RZ, 0xc0, !PT ;  /* 0x007fffff0f147812 */ /* 0x000fe200078ec0ff */
[CCC-:B------:R-:W-:Y:S01]  /*20c0*/  FFMA.RP R15, R4.reuse, R22.reuse, R17.reuse ;  /* 0x00000016040f7223 */ /* 0x1c0fe20000008011 */
[----:B------:R-:W-:Y:S01]  /*20d0*/  FFMA.RM R4, R4, R22, R17 ;  /* 0x0000001604047223 */ /* 0x000fe20000004011 */
[----:B------:R-:W-:Y:S01]  /*20e0*/  IADD3 R17, PT, PT, R13, 0x20, RZ ;  /* 0x000000200d117810 */ /* 0x000fe20007ffe0ff */
[----:B------:R-:W-:Y:S01]  /*20f0*/  IMAD.MOV R13, RZ, RZ, -R13 ;  /* 0x000000ffff0d7224 */ /* 0x000fe200078e0a0d */
[----:B------:R-:W-:-:S02]  /*2100*/  LOP3.LUT R20, R20, 0x800000, RZ, 0xfc, !PT ;  /* 0x0080000014147812 */ /* 0x000fc400078efcff */
[----:B------:R-:W-:Y:S02]  /*2110*/  FSETP.NEU.FTZ.AND P4, PT, R15, R4, PT ;  /* 0x000000040f00720b */ /* 0x000fe40003f9d000 */
[----:B------:R-:W-:Y:S02]  /*2120*/  SHF.L.U32 R17, R20, R17, RZ ;  /* 0x0000001114117219 */ /* 0x000fe400000006ff */
[----:B------:R-:W-:Y:S02]  /*2130*/  SEL R13, R13, RZ, P2 ;  /* 0x000000ff0d0d7207 */ /* 0x000fe40001000000 */
[----:B------:R-:W-:Y:S02]  /*2140*/  ISETP.NE.AND P3, PT, R17, RZ, P3 ;  /* 0x000000ff1100720c */ /* 0x000fe40001f65270 */
[----:B------:R-:W-:Y:S02]  /*2150*/  SHF.R.U32.HI R13, RZ, R13, R20 ;  /* 0x0000000dff0d7219 */ /* 0x000fe40000011614 */
[----:B------:R-:W-:-:S02]  /*2160*/  PLOP3.LUT P3, PT, P4, P3, PT, 0xf8, 0x8f ;  /* 0x00000000008f781c */ /* 0x000fc40002767f70 */
[----:B------:R-:W-:Y:S02]  /*2170*/  SHF.R.U32.HI R15, RZ, 0x1, R13 ;  /* 0x00000001ff0f7819 */ /* 0x000fe4000001160d */
[----:B------:R-:W-:-:S04]  /*2180*/  SEL R4, RZ, 0x1, !P3 ;  /* 0x00000001ff047807 */ /* 0x000fc80005800000 */
[----:B------:R-:W-:-:S04]  /*2190*/  LOP3.LUT R4, R4, 0x1, R15, 0xf8, !PT ;  /* 0x0000000104047812 */ /* 0x000fc800078ef80f */
[----:B------:R-:W-:-:S04]  /*21a0*/  LOP3.LUT R4, R4, R13, RZ, 0xc0, !PT ;  /* 0x0000000d04047212 */ /* 0x000fc800078ec0ff */
[----:B------:R-:W-:-:S04]  /*21b0*/  IADD3 R4, PT, PT, R15, R4, RZ ;  /* 0x000000040f047210 */ /* 0x000fc80007ffe0ff */
[----:B------:R-:W-:Y:S01]  /*21c0*/  LOP3.LUT R3, R4, R3, RZ, 0xfc, !PT ;  /* 0x0000000304037212 */ /* 0x000fe200078efcff */
[----:B------:R-:W-:Y:S06]  /*21d0*/  BRA `(.L_x_38) ;  /* 0x0000000000107947 */ /* 0x000fec0003800000 */
.L_x_37:
[----:B------:R-:W-:-:S04]  /*21e0*/  LOP3.LUT R3, R3, 0x80000000, RZ, 0xc0, !PT ;  /* 0x8000000003037812 */ /* 0x000fc800078ec0ff */
[----:B------:R-:W-:Y:S01]  /*21f0*/  LOP3.LUT R3, R3, 0x7f800000, RZ, 0xfc, !PT ;  /* 0x7f80000003037812 */ /* 0x000fe200078efcff */
[----:B------:R-:W-:Y:S06]  /*2200*/  BRA `(.L_x_38) ;  /* 0x0000000000047947 */ /* 0x000fec0003800000 */
.L_x_36:
[----:B------:R-:W-:-:S07]  /*2210*/  IMAD R3, R20, 0x800000, R3 ;  /* 0x0080000014037824 */ /* 0x000fce00078e0203 */
.L_x_38:
[----:B------:R-:W-:Y:S05]  /*2220*/  BSYNC.RECONVERGENT B4 ;  /* 0x0000000000047941 */ /* 0x000fea0003800200 */
.L_x_35:
[----:B------:R-:W-:Y:S05]  /*2230*/  BRA `(.L_x_39) ;  /* 0x0000000000207947 */ /* 0x000fea0003800000 */
.L_x_34:
[----:B------:R-:W-:-:S04]  /*2240*/  LOP3.LUT R3, R4, 0x80000000, R3, 0x48, !PT ;  /* 0x8000000004037812 */ /* 0x000fc800078e4803 */
[----:B------:R-:W-:Y:S01]  /*2250*/  LOP3.LUT R3, R3, 0x7f800000, RZ, 0xfc, !PT ;  /* 0x7f80000003037812 */ /* 0x000fe200078efcff */
[----:B------:R-:W-:Y:S06]  /*2260*/  BRA `(.L_x_39) ;  /* 0x0000000000147947 */ /* 0x000fec0003800000 */
.L_x_33:
[----:B------:R-:W-:Y:S01]  /*2270*/  LOP3.LUT R3, R4, 0x80000000, R3, 0x48, !PT ;  /* 0x8000000004037812 */ /* 0x000fe200078e4803 */
[----:B------:R-:W-:Y:S06]  /*2280*/  BRA `(.L_x_39) ;  /* 0x00000000000c7947 */ /* 0x000fec0003800000 */
.L_x_32:
[----:B------:R-:W0:Y:S01]  /*2290*/  MUFU.RSQ R3, -QNAN ;  /* 0xffc0000000037908 */ /* 0x000e220000001400 */
[----:B------:R-:W-:Y:S05]  /*22a0*/  BRA `(.L_x_39) ;  /* 0x0000000000047947 */ /* 0x000fea0003800000 */
.L_x_31:
[----:B------:R-:W-:-:S07]  /*22b0*/  FADD.FTZ R3, R3, R4 ;  /* 0x0000000403037221 */ /* 0x000fce0000010000 */
.L_x_39:
[----:B------:R-:W-:Y:S05]  /*22c0*/  BSYNC.RECONVERGENT B3 ;  /* 0x0000000000037941 */ /* 0x000fea0003800200 */
.L_x_29:
[----:B------:R-:W-:-:S04]  /*22d0*/  HFMA2 R15, -RZ, RZ, 0, 0 ;  /* 0x00000000ff0f7431 */ /* 0x000fc800000001ff */
[----:B0-----:R-:W-:Y:S05]  /*22e0*/  RET.REL.NODEC R14 `(_Z7computefiffffffffffffffffffffffff) ;  /* 0xffffffdc0e447950 */ /* 0x001fea0003c3ffff */
.L_x_40:
[----:B------:R-:W-:-:S00]  /*22f0*/  BRA `(.L_x_40) ;  /* 0xfffffffc00fc7947 */ /* 0x000fc0000383ffff */
[----:B------:R-:W-:-:S00]  /*2300*/  NOP ;  /* 0x0000000000007918 */ /* 0x000fc00000000000 */
[----:B------:R-:W-:-:S00]  /*2310*/  NOP ;  /* 0x0000000000007918 */ /* 0x000fc00000000000 */
[----:B------:R-:W-:-:S00]  /*2320*/  NOP ;  /* 0x0000000000007918 */ /* 0x000fc00000000000 */
[----:B------:R-:W-:-:S00]  /*2330*/  NOP ;  /* 0x0000000000007918 */ /* 0x000fc00000000000 */
[----:B------:R-:W-:-:S00]  /*2340*/  NOP ;  /* 0x0000000000007918 */ /* 0x000fc00000000000 */
[----:B------:R-:W-:-:S00]  /*2350*/  NOP ;  /* 0x0000000000007918 */ /* 0x000fc00000000000 */
[----:B------:R-:W-:-:S00]  /*2360*/  NOP ;  /* 0x0000000000007918 */ /* 0x000fc00000000000 */
[----:B------:R-:W-:-:S00]  /*2370*/  NOP ;  /* 0x0000000000007918 */ /* 0x000fc00000000000 */
.L_x_41:


//--------------------- .nv.global.init           --------------------------
	.section	.nv.global.init,"aw",@progbits
	.align	4
.nv.global.init:
	.type		__cudart_i2opi_f,@object
	.size		__cudart_i2opi_f,($str - __cudart_i2opi_f)
__cudart_i2opi_f:
        /*0000*/ 	.byte	0x41, 0x90, 0x43, 0x3c, 0x99, 0x95, 0x62, 0xdb, 0xc0, 0xdd, 0x34, 0xf5, 0xd1, 0x57, 0x27, 0xfc
        /*0010*/ 	.byte	0x29, 0x15, 0x44, 0x4e, 0x6e, 0x83, 0xf9, 0xa2
	.type		$str,@object
	.size		$str,(.L_0 - $str)
$str:
        /*0018*/ 	.byte	0x25, 0x2e, 0x31, 0x37, 0x67, 0x0a, 0x00
.L_0:


//--------------------- .nv.shared.reserved.0     --------------------------
	.section	.nv.shared.reserved.0,"aw",@nobits
	.weak		__nv_reservedSMEM_offset_0_alias
	.size		__nv_reservedSMEM_offset_0_alias, 0, 64
	.other		__nv_reservedSMEM_offset_0_alias,@"STO_CUDA_RESERVED_SHARED STV_DEFAULT"
__nv_reservedSMEM_offset_0_alias:
	.zero		0
	.zero		64


//--------------------- .nv.constant0._Z7computefiffffffffffffffffffffffff --------------------------
	.section	.nv.constant0._Z7computefiffffffffffffffffffffffff,"a",@progbits
	.sectionflags	@""
	.align	4
.nv.constant0._Z7computefiffffffffffffffffffffffff:
	.zero		1000


//--------------------- SYMBOLS --------------------------

	.type		.nv.reservedSmem.offset0,@object
	.size		.nv.reservedSmem.offset0,0x4
	.type		vprintf,@function
